def matmul_kernel(
    a_ptr,
    b_ptr,
    c_ptr,
    M,
    N,
    K,
    stride_am,
    stride_ak,
    stride_bk,
    stride_bn,
    stride_cm,
    stride_cn,
    BLOCK_M: tl.constexpr,
    BLOCK_N: tl.constexpr,
    BLOCK_K: tl.constexpr,
    GROUP_M: tl.constexpr,
):
    pid = tl.program_id(axis=0)
    num_pid_m = tl.cdiv(M, BLOCK_M)
    num_pid_n = tl.cdiv(N, BLOCK_N)
    num_pid_in_group = GROUP_M * num_pid_n
    group_id = pid // num_pid_in_group
    first_pid_m = group_id * GROUP_M
    group_size_m = min(num_pid_m - first_pid_m, GROUP_M)
    pid_m = first_pid_m + ((pid % num_pid_in_group) % group_size_m)
    pid_n = (pid % num_pid_in_group) // group_size_m

    offs_am = (pid_m * BLOCK_M + tl.arange(0, BLOCK_M)) % M
    offs_bn = (pid_n * BLOCK_N + tl.arange(0, BLOCK_N)) % N
    offs_k = tl.arange(0, BLOCK_K)
    a_ptrs = a_ptr + offs_am[:, None] * stride_am + offs_k[None, :] * stride_ak
    b_ptrs = b_ptr + offs_k[:, None] * stride_bk + offs_bn[None, :] * stride_bn

    acc = tl.zeros((BLOCK_M, BLOCK_N), dtype=tl.float32)
    for kk in range(0, tl.cdiv(K, BLOCK_K)):
        a = tl.load(a_ptrs, mask=offs_k[None, :] < K - kk * BLOCK_K, other=0.0)
        b = tl.load(b_ptrs, mask=offs_k[:, None] < K - kk * BLOCK_K, other=0.0)
        acc = tl.dot(a, b, acc)
        a_ptrs += BLOCK_K * stride_ak
        b_ptrs += BLOCK_K * stride_bk

    c = acc.to(c_ptr.dtype.element_ty)
    offs_cm = pid_m * BLOCK_M + tl.arange(0, BLOCK_M)
    offs_cn = pid_n * BLOCK_N + tl.arange(0, BLOCK_N)
    c_ptrs = c_ptr + offs_cm[:, None] * stride_cm + offs_cn[None, :] * stride_cn
    mask = (offs_cm[:, None] < M) & (offs_cn[None, :] < N)
    tl.store(c_ptrs, c, mask=mask)

# config = {"BLOCK_K": 32, "BLOCK_M": 256, "BLOCK_N": 64, "GROUP_M": 8, "arch": "sm_100", "dtype": "fp32", "num_ctas": 1, "num_stages": 3, "num_warps": 4}
# arch = sm_100


// ===== COMPILED SASS (sm_100a) =====

	.target	sm_100a

	.elftype	@"ET_EXEC"


//--------------------- .note.nv.tkinfo           --------------------------
	.section	.note.nv.tkinfo,"",@"SHT_NOTE"
	.sectionflags	@"SHF_NOTE_NV_TKINFO"
	.tkinfo
        /*0018*/ 	.word	0x00000081
        /*0030*/ 	.string	""
        /*0030*/ 	.string	"ptxas-blackwell"
        /*0030*/ 	.string	"Cuda compilation tools, release 12.9, V12.9.86"
        /*0030*/ 	.string	"Build cuda_12.9.r12.9/compiler.36037853_0"
        /*0030*/ 	.string	"-v  -suppress-debug-info  -lineinfo  -arch sm_100a "



//--------------------- .note.nv.cuver            --------------------------
	.section	.note.nv.cuver,"",@"SHT_NOTE"
	.sectionflags	@"SHF_NOTE_NV_CUVER"
        /*0018*/ 	.short	0x0001
        /*001a*/ 	.short	0x0064
        /*001c*/ 	.short	0x0001
        /*001e*/ 	.short	0x0000
        /*0020*/ 	.short	0x0001
        /*0022*/ 	.short	0x0000


//--------------------- .nv.info                  --------------------------
	.section	.nv.info,"",@"SHT_CUDA_INFO"
	.align	4


	//----- nvinfo : EIATTR_REGCOUNT
	.align		4
        /*0000*/ 	.byte	0x04, 0x2f
        /*0002*/ 	.short	(.L_4 - .L_3)
	.align		4
.L_3:
        /*0004*/ 	.word	index@(matmul_kernel)
        /*0008*/ 	.word	0x000000ff


	//----- nvinfo : EIATTR_FRAME_SIZE
	.align		4
.L_4:
        /*000c*/ 	.byte	0x04, 0x11
        /*000e*/ 	.short	(.L_6 - .L_5)
	.align		4
.L_5:
        /*0010*/ 	.word	index@($__internal_2_$__cuda_sm10x_tcgen05_guardrail_trap_unallocated_columns_being_dealloced)
        /*0014*/ 	.word	0x00000118


	//----- nvinfo : EIATTR_FRAME_SIZE
	.align		4
.L_6:
        /*0018*/ 	.byte	0x04, 0x11
        /*001a*/ 	.short	(.L_8 - .L_7)
	.align		4
.L_7:
        /*001c*/ 	.word	index@($__internal_1_$__cuda_sm10x_tcgen05_guardrail_trap_phase_invalid_during_alloc)
        /*0020*/ 	.word	0x00000118


	//----- nvinfo : EIATTR_FRAME_SIZE
	.align		4
.L_8:
        /*0024*/ 	.byte	0x04, 0x11
        /*0026*/ 	.short	(.L_10 - .L_9)
	.align		4
.L_9:
        /*0028*/ 	.word	index@($__internal_0_$__cuda_sm10x_tcgen05_guardrail_trap_col_being_dealloced_not_returned_by_alloc)
        /*002c*/ 	.word	0x00000118


	//----- nvinfo : EIATTR_FRAME_SIZE
	.align		4
.L_10:
        /*0030*/ 	.byte	0x04, 0x11
        /*0032*/ 	.short	(.L_12 - .L_11)
	.align		4
.L_11:
        /*0034*/ 	.word	index@(matmul_kernel)
        /*0038*/ 	.word	0x00000118


	//----- nvinfo : EIATTR_MIN_STACK_SIZE
	.align		4
.L_12:
        /*003c*/ 	.byte	0x04, 0x12
        /*003e*/ 	.short	(.L_14 - .L_13)
	.align		4
.L_13:
        /*0040*/ 	.word	index@(matmul_kernel)
        /*0044*/ 	.word	0x00000118
.L_14:


//--------------------- .nv.info.matmul_kernel    --------------------------
	.section	.nv.info.matmul_kernel,"",@"SHT_CUDA_INFO"
	.sectionflags	@""
	.align	4


	//----- nvinfo : EIATTR_CUDA_API_VERSION
	.align		4
        /*0000*/ 	.byte	0x04, 0x37
        /*0002*/ 	.short	(.L_16 - .L_15)
.L_15:
        /*0004*/ 	.word	0x00000081


	//----- nvinfo : EIATTR_KPARAM_INFO
	.align		4
.L_16:
        /*0008*/ 	.byte	0x04, 0x17
        /*000a*/ 	.short	(.L_18 - .L_17)
.L_17:
        /*000c*/ 	.word	0x00000000
        /*0010*/ 	.short	0x000d
        /*0012*/ 	.short	0x0048
        /*0014*/ 	.byte	0x00, 0xf4, 0x21, 0x00


	//----- nvinfo : EIATTR_KPARAM_INFO
	.align		4
.L_18:
        /*0018*/ 	.byte	0x04, 0x17
        /*001a*/ 	.short	(.L_20 - .L_19)
.L_19:
        /*001c*/ 	.word	0x00000000
        /*0020*/ 	.short	0x000c
        /*0022*/ 	.short	0x0040
        /*0024*/ 	.byte	0x00, 0xf4, 0x21, 0x00


	//----- nvinfo : EIATTR_KPARAM_INFO
	.align		4
.L_20:
        /*0028*/ 	.byte	0x04, 0x17
        /*002a*/ 	.short	(.L_22 - .L_21)
.L_21:
        /*002c*/ 	.word	0x00000000
        /*0030*/ 	.short	0x000b
        /*0032*/ 	.short	0x0038
        /*0034*/ 	.byte	0x00, 0xf0, 0x11, 0x00


	//----- nvinfo : EIATTR_KPARAM_INFO
	.align		4
.L_22:
        /*0038*/ 	.byte	0x04, 0x17
        /*003a*/ 	.short	(.L_24 - .L_23)
.L_23:
        /*003c*/ 	.word	0x00000000
        /*0040*/ 	.short	0x000a
        /*0042*/ 	.short	0x0034
        /*0044*/ 	.byte	0x00, 0xf0, 0x11, 0x00


	//----- nvinfo : EIATTR_KPARAM_INFO
	.align		4
.L_24:
        /*0048*/ 	.byte	0x04, 0x17
        /*004a*/ 	.short	(.L_26 - .L_25)
.L_25:
        /*004c*/ 	.word	0x00000000
        /*0050*/ 	.short	0x0009
        /*0052*/ 	.short	0x0030
        /*0054*/ 	.byte	0x00, 0xf0, 0x11, 0x00


	//----- nvinfo : EIATTR_KPARAM_INFO
	.align		4
.L_26:
        /*0058*/ 	.byte	0x04, 0x17
        /*005a*/ 	.short	(.L_28 - .L_27)
.L_27:
        /*005c*/ 	.word	0x00000000
        /*0060*/ 	.short	0x0008
        /*0062*/ 	.short	0x002c
        /*0064*/ 	.byte	0x00, 0xf0, 0x11, 0x00


	//----- nvinfo : EIATTR_KPARAM_INFO
	.align		4
.L_28:
        /*0068*/ 	.byte	0x04, 0x17
        /*006a*/ 	.short	(.L_30 - .L_29)
.L_29:
        /*006c*/ 	.word	0x00000000
        /*0070*/ 	.short	0x0007
        /*0072*/ 	.short	0x0028
        /*0074*/ 	.byte	0x00, 0xf0, 0x11, 0x00


	//----- nvinfo : EIATTR_KPARAM_INFO
	.align		4
.L_30:
        /*0078*/ 	.byte	0x04, 0x17
        /*007a*/ 	.short	(.L_32 - .L_31)
.L_31:
        /*007c*/ 	.word	0x00000000
        /*0080*/ 	.short	0x0006
        /*0082*/ 	.short	0x0024
        /*0084*/ 	.byte	0x00, 0xf0, 0x11, 0x00


	//----- nvinfo : EIATTR_KPARAM_INFO
	.align		4
.L_32:
        /*0088*/ 	.byte	0x04, 0x17
        /*008a*/ 	.short	(.L_34 - .L_33)
.L_33:
        /*008c*/ 	.word	0x00000000
        /*0090*/ 	.short	0x0005
        /*0092*/ 	.short	0x0020
        /*0094*/ 	.byte	0x00, 0xf0, 0x11, 0x00


	//----- nvinfo : EIATTR_KPARAM_INFO
	.align		4
.L_34:
        /*0098*/ 	.byte	0x04, 0x17
        /*009a*/ 	.short	(.L_36 - .L_35)
.L_35:
        /*009c*/ 	.word	0x00000000
        /*00a0*/ 	.short	0x0004
        /*00a2*/ 	.short	0x001c
        /*00a4*/ 	.byte	0x00, 0xf0, 0x11, 0x00


	//----- nvinfo : EIATTR_KPARAM_INFO
	.align		4
.L_36:
        /*00a8*/ 	.byte	0x04, 0x17
        /*00aa*/ 	.short	(.L_38 - .L_37)
.L_37:
        /*00ac*/ 	.word	0x00000000
        /*00b0*/ 	.short	0x0003
        /*00b2*/ 	.short	0x0018
        /*00b4*/ 	.byte	0x00, 0xf0, 0x11, 0x00


	//----- nvinfo : EIATTR_KPARAM_INFO
	.align		4
.L_38:
        /*00b8*/ 	.byte	0x04, 0x17
        /*00ba*/ 	.short	(.L_40 - .L_39)
.L_39:
        /*00bc*/ 	.word	0x00000000
        /*00c0*/ 	.short	0x0002
        /*00c2*/ 	.short	0x0010
        /*00c4*/ 	.byte	0x00, 0xf4, 0x21, 0x00


	//----- nvinfo : EIATTR_KPARAM_INFO
	.align		4
.L_40:
        /*00c8*/ 	.byte	0x04, 0x17
        /*00ca*/ 	.short	(.L_42 - .L_41)
.L_41:
        /*00cc*/ 	.word	0x00000000
        /*00d0*/ 	.short	0x0001
        /*00d2*/ 	.short	0x0008
        /*00d4*/ 	.byte	0x00, 0xf4, 0x21, 0x00


	//----- nvinfo : EIATTR_KPARAM_INFO
	.align		4
.L_42:
        /*00d8*/ 	.byte	0x04, 0x17
        /*00da*/ 	.short	(.L_44 - .L_43)
.L_43:
        /*00dc*/ 	.word	0x00000000
        /*00e0*/ 	.short	0x0000
        /*00e2*/ 	.short	0x0000
        /*00e4*/ 	.byte	0x00, 0xf4, 0x21, 0x00


	//----- nvinfo : EIATTR_AT_ENTRY_FRAGMENTS
	.align		4
.L_44:
        /*00e8*/ 	.byte	0x04, 0x4f
        /*00ea*/ 	.short	(.L_46 - .L_45)


	//   ....[0]....
.L_45:
        /*00ec*/ 	.word	0x00000004


	//----- nvinfo : EIATTR_RESERVED_SMEM_USED
	.align		4
.L_46:
        /*00f0*/ 	.byte	0x01, 0x41
	.zero		2


	//----- nvinfo : EIATTR_SPARSE_MMA_MASK
	.align		4
        /*00f4*/ 	.byte	0x03, 0x50
        /*00f6*/ 	.short	0x0000


	//----- nvinfo : EIATTR_TCGEN05_1CTA_USED
	.align		4
        /*00f8*/ 	.byte	0x01, 0x51
	.zero		2


	//----- nvinfo : EIATTR_MAXREG_COUNT
	.align		4
        /*00fc*/ 	.byte	0x03, 0x1b
        /*00fe*/ 	.short	0x00ff


	//----- nvinfo : EIATTR_NUM_BARRIERS
	.align		4
        /*0100*/ 	.byte	0x02, 0x4c
        /*0102*/ 	.byte	0x01
	.zero		1


	//----- nvinfo : EIATTR_ANNOTATIONS
	.align		4
        /*0104*/ 	.byte	0x04, 0x55
        /*0106*/ 	.short	(.L_48 - .L_47)


	//   ....[0]....
.L_47:
        /*0108*/ 	.word	0x00000001
        /*010c*/ 	.byte	0x90, 0x19, 0x00, 0x00, 0x01, 0x00, 0x00, 0x00, 0xf0, 0x1d, 0x00, 0x00, 0x01, 0x00, 0x00, 0x00
        /* <DEDUP_REMOVED lines=56> */
        /*049c*/ 	.byte	0xa0, 0x92, 0x00, 0x00, 0x01, 0x00, 0x00, 0x00, 0xb0, 0x92, 0x00, 0x00


	//----- nvinfo : EIATTR_INT_WARP_WIDE_INSTR_OFFSETS
	.align		4
.L_48:
        /*04a8*/ 	.byte	0x04, 0x31
        /*04aa*/ 	.short	(.L_50 - .L_49)


	//   ....[0]....
.L_49:
        /*04ac*/ 	.word	0x00001c80


	//   ....[1]....
        /*04b0*/ 	.word	0x00001d00


	//   ....[2]....
        /*04b4*/ 	.word	0x00001dc0


	//   ....[3]....
        /*04b8*/ 	.word	0x0000d320


	//   ....[4]....
        /*04bc*/ 	.word	0x0000d370


	//----- nvinfo : EIATTR_COOP_GROUP_MASK_REGIDS
	.align		4
.L_50:
        /*04c0*/ 	.byte	0x04, 0x29
        /*04c2*/ 	.short	(.L_52 - .L_51)


	//   ....[0]....
.L_51:
        /*04c4*/ 	.word	0xffffffff


	//   ....[1]....
        /*04c8*/ 	.word	0xffffffff


	//   ....[2]....
        /*04cc*/ 	.word	0xffffffff


	//   ....[3]....
        /*04d0*/ 	.word	0xffffffff


	//----- nvinfo : EIATTR_COOP_GROUP_INSTR_OFFSETS
	.align		4
.L_52:
        /*04d4*/ 	.byte	0x04, 0x28
        /*04d6*/ 	.short	(.L_54 - .L_53)


	//   ....[0]....
.L_53:
        /*04d8*/ 	.word	0x00000070


	//   ....[1]....
        /*04dc*/ 	.word	0x00000330


	//   ....[2]....
        /*04e0*/ 	.word	0x0000d1b0


	//   ....[3]....
        /*04e4*/ 	.word	0x0000d420


	//----- nvinfo : EIATTR_VRC_CTA_INIT_COUNT
	.align		4
.L_54:
        /*04e8*/ 	.byte	0x02, 0x4a
        /*04ea*/ 	.byte	0x80
	.zero		1


	//----- nvinfo : EIATTR_MBARRIER_INSTR_OFFSETS
	.align		4
        /*04ec*/ 	.byte	0x04, 0x39
        /*04ee*/ 	.short	(.L_56 - .L_55)


	//   ....[0]....
.L_55:
        /*04f0*/ 	.word	0x00001e80
        /*04f4*/ 	.word	0x000000ff
        /*04f8*/ 	.word	0x00000000
        /*04fc*/ 	.short	0x0100
        /*04fe*/ 	.byte	0x0c
	.zero		1


	//   ....[1]....
        /*0500*/ 	.word	0x00001f50
        /*0504*/ 	.word	0x000000ff
        /*0508*/ 	.word	0x00016008
        /*050c*/ 	.short	0x0100
        /*050e*/ 	.byte	0x0a
	.zero		1


	//   ....[2]....
        /*0510*/ 	.word	0x00008950
        /*0514*/ 	.word	0x000000ff
        /*0518*/ 	.word	0x00000000
        /*051c*/ 	.short	0x010a
        /*051e*/ 	.byte	0x0c
	.zero		1


	//   ....[3]....
        /*0520*/ 	.word	0x0000ac90
        /*0524*/ 	.word	0x000000ff
        /*0528*/ 	.word	0x00000000
        /*052c*/ 	.short	0x010a
        /*052e*/ 	.byte	0x0c
	.zero		1


	//   ....[4]....
        /*0530*/ 	.word	0x0000ae20
        /*0534*/ 	.word	0x000000ff
        /*0538*/ 	.word	0x00016000
        /*053c*/ 	.short	0x0108
        /*053e*/ 	.byte	0x0a
	.zero		1


	//   ....[5]....
        /*0540*/ 	.word	0x0000ae90
        /*0544*/ 	.word	0x000000ff
        /*0548*/ 	.word	0x00016008
        /*054c*/ 	.short	0x0108
        /*054e*/ 	.byte	0x0a
	.zero		1


	//   ....[6]....
        /*0550*/ 	.word	0x0000d440
        /*0554*/ 	.word	0x000000ff
        /*0558*/ 	.word	0x00000000
        /*055c*/ 	.short	0x010a
        /*055e*/ 	.byte	0x0c
	.zero		1


	//   ....[7]....
        /*0560*/ 	.word	0x0000d470
        /*0564*/ 	.word	0x000000ff
        /*0568*/ 	.word	0x00000000
        /*056c*/ 	.short	0x010a
        /*056e*/ 	.byte	0x0c
	.zero		1


	//----- nvinfo : EIATTR_NUM_MBARRIERS
	.align		4
.L_56:
        /*0570*/ 	.byte	0x03, 0x38
        /*0572*/ 	.short	0x0002


	//----- nvinfo : EIATTR_EXIT_INSTR_OFFSETS
	.align		4
        /*0574*/ 	.byte	0x04, 0x1c
        /*0576*/ 	.short	(.L_58 - .L_57)


	//   ....[0]....
.L_57:
        /*0578*/ 	.word	0x0000d430


	//----- nvinfo : EIATTR_REQNTID
	.align		4
.L_58:
        /*057c*/ 	.byte	0x04, 0x10
        /*057e*/ 	.short	(.L_60 - .L_59)
.L_59:
        /*0580*/ 	.word	0x00000080
        /*0584*/ 	.word	0x00000001
        /*0588*/ 	.word	0x00000001


	//----- nvinfo : EIATTR_CRS_STACK_SIZE
	.align		4
.L_60:
        /*058c*/ 	.byte	0x04, 0x1e
        /*058e*/ 	.short	(.L_62 - .L_61)
.L_61:
        /*0590*/ 	.word	0x00000000


	//----- nvinfo : EIATTR_CBANK_PARAM_SIZE
	.align		4
.L_62:
        /*0594*/ 	.byte	0x03, 0x19
        /*0596*/ 	.short	0x0050


	//----- nvinfo : EIATTR_PARAM_CBANK
	.align		4
        /*0598*/ 	.byte	0x04, 0x0a
        /*059a*/ 	.short	(.L_64 - .L_63)
	.align		4
.L_63:
        /*059c*/ 	.word	index@(.nv.constant0.matmul_kernel)
        /*05a0*/ 	.short	0x0380
        /*05a2*/ 	.short	0x0050


	//----- nvinfo : EIATTR_SW_WAR
	.align		4
.L_64:
        /*05a4*/ 	.byte	0x04, 0x36
        /*05a6*/ 	.short	(.L_66 - .L_65)
.L_65:
        /*05a8*/ 	.word	0x00000008
.L_66:


//--------------------- .nv.compat                --------------------------
	.section	.nv.compat,"",@"SHT_CUDA_COMPAT_INFO"
	.align	4
        /*0000*/ 	.byte	0x02, 0x02, 0x02, 0x00, 0x02, 0x05, 0x05, 0x00, 0x02, 0x03, 0x00, 0x00, 0x02, 0x06, 0x01, 0x00


//--------------------- .nv.callgraph             --------------------------
	.section	.nv.callgraph,"",@"SHT_CUDA_CALLGRAPH"
	.align	4
	.sectionentsize	8
	.align		4
        /*0000*/ 	.word	0x00000000
	.align		4
        /*0004*/ 	.word	0xffffffff
	.align		4
        /*0008*/ 	.word	0x00000000
	.align		4
        /*000c*/ 	.word	0xfffffffe
	.align		4
        /*0010*/ 	.word	0x00000000
	.align		4
        /*0014*/ 	.word	0xfffffffd
	.align		4
        /*0018*/ 	.word	0x00000000
	.align		4
        /*001c*/ 	.word	0xfffffffc


//--------------------- .text.matmul_kernel       --------------------------
	.section	.text.matmul_kernel,"ax",@progbits
	.align	128
        .global         matmul_kernel
        .type           matmul_kernel,@function
        .size           matmul_kernel,(.L_x_21 - matmul_kernel)
        .other          matmul_kernel,@"STO_CUDA_ENTRY STV_DEFAULT"
matmul_kernel:
.text.matmul_kernel:
[----:B------:R-:W1:Y:S01]  /*0000*/  LDC R1, c[0x0][0x37c] ;  /* 0x0000df00ff017b82 */ /* 0x000e620000000800 */
[----:B------:R-:W2:Y:S01]  /*0010*/  S2R R27, SR_TID.X ;  /* 0x00000000001b7919 */ /* 0x000ea20000002100 */
[----:B-1----:R-:W-:Y:S01]  /*0020*/  VIADD R1, R1, 0xfffffee8 ;  /* 0xfffffee801017836 */ /* 0x002fe20000000000 */
[----:B--2---:R-:W-:-:S13]  /*0030*/  ISETP.GE.U32.AND P0, PT, R27, 0x20, PT ;  /* 0x000000201b00780c */ /* 0x004fda0003f06070 */
[----:B------:R-:W-:Y:S02]  /*0040*/  VOTEU.ANY UP0, P0 ;  /* 0x0000000000ff7886 */ /* 0x000fe40000000100 */
[----:B------:R-:W-:Y:S05]  /*0050*/  BRA.U UP0, `(.L_x_0) ;  /* 0x0000000100b87547 */ /* 0x000fea000b800000 */
[----:B------:R-:W1:Y:S01]  /*0060*/  S2UR UR6, SR_CgaCtaId ;  /* 0x00000000000679c3 */ /* 0x000e620000008800 */
[----:B------:R-:W-:Y:S01]  /*0070*/  NOP ;  /* 0x0000000000007918 */ /* 0x000fe20000000000 */
[----:B------:R-:W-:Y:S02]  /*0080*/  UMOV UR4, 0x40 ;  /* 0x0000004000047882 */ /* 0x000fe40000000000 */
[----:B-1----:R-:W-:-:S09]  /*0090*/  ULEA UR4, UR6, UR4, 0x18 ;  /* 0x0000000406047291 */ /* 0x002fd2000f8ec0ff */
[----:B------:R-:W1:Y:S01]  /*00a0*/  LDS.U8 R0, [UR4] ;  /* 0x00000004ff007984 */ /* 0x000e620008000000 */
[----:B------:R-:W-:Y:S02]  /*00b0*/  UMOV UR4, 0x400 ;  /* 0x0000040000047882 */ /* 0x000fe40000000000 */
[----:B------:R-:W-:Y:S01]  /*00c0*/  ULEA UR4, UR6, UR4, 0x18 ;  /* 0x0000000406047291 */ /* 0x000fe2000f8ec0ff */
[----:B-1----:R-:W-:-:S13]  /*00d0*/  ISETP.NE.AND P0, PT, R0, RZ, PT ;  /* 0x000000ff0000720c */ /* 0x002fda0003f05270 */
[----:B------:R-:W-:Y:S05]  /*00e0*/  @P0 BRA `(.L_x_1) ;  /* 0x00000000007c0947 */ /* 0x000fea0003800000 */
[----:B------:R-:W-:-:S13]  /*00f0*/  ELECT P0, URZ, PT ;  /* 0x0000000000ff782f */ /* 0x000fda0003800000 */
[----:B------:R-:W-:Y:S05]  /*0100*/  @!P0 BRA `(.L_x_2) ;  /* 0x0000000000848947 */ /* 0x000fea0003800000 */
[----:B------:R-:W-:Y:S01]  /*0110*/  UMOV UR5, 0x8 ;  /* 0x0000000800057882 */ /* 0x000fe20000000000 */
[----:B------:R-:W-:Y:S02]  /*0120*/  IMAD.MOV.U32 R4, RZ, RZ, 0x1 ;  /* 0x00000001ff047424 */ /* 0x000fe400078e00ff */
[----:B------:R-:W-:Y:S02]  /*0130*/  IMAD.MOV.U32 R5, RZ, RZ, 0xff ;  /* 0x000000ffff057424 */ /* 0x000fe400078e00ff */
[----:B------:R-:W-:Y:S04]  /*0140*/  DEPBAR.LE SB1, 0x36 ;  /* 0x00009d800000791a */ /* 0x000fe80000000000 */
[----:B------:R-:W1:Y:S02]  /*0150*/  UTCATOMSWS.FIND_AND_SET.ALIGN UP1, UR5, UR5 ;  /* 0x00000005000575e3 */ /* 0x000e640008020800 */
[----:B-1----:R-:W-:-:S04]  /*0160*/  PLOP3.LUT P0, PT, PT, PT, UP1, 0x80, 0x8 ;  /* 0x000000000008781c */ /* 0x002fc80003f0f018 */
[----:B------:R-:W-:-:S04]  /*0170*/  SEL R0, RZ, 0xffffffff, !P0 ;  /* 0xffffffffff007807 */ /* 0x000fc80004000000 */
[----:B------:R-:W-:Y:S01]  /*0180*/  ISETP.NE.AND P0, PT, R0, RZ, PT ;  /* 0x000000ff0000720c */ /* 0x000fe20003f05270 */
[----:B------:R-:W-:-:S12]  /*0190*/  IMAD.U32 R0, RZ, RZ, UR5 ;  /* 0x00000005ff007e24 */ /* 0x000fd8000f8e00ff */
[----:B------:R-:W-:Y:S05]  /*01a0*/  @P0 BRA `(.L_x_3) ;  /* 0x0000000000240947 */ /* 0x000fea0003800000 */
.L_x_4:
[----:B------:R-:W-:Y:S05]  /*01b0*/  NANOSLEEP 0x64 ;  /* 0x000000640000795d */ /* 0x000fea0003800000 */
[----:B------:R-:W-:-:S05]  /*01c0*/  UMOV UR5, 0x8 ;  /* 0x0000000800057882 */ /* 0x000fca0000000000 */
[----:B------:R-:W-:Y:S04]  /*01d0*/  DEPBAR.LE SB1, 0x36 ;  /* 0x00009d800000791a */ /* 0x000fe80000000000 */
[----:B------:R-:W1:Y:S02]  /*01e0*/  UTCATOMSWS.FIND_AND_SET.ALIGN UP1, UR5, UR5 ;  /* 0x00000005000575e3 */ /* 0x000e640008020800 */
[----:B-1----:R-:W-:-:S04]  /*01f0*/  PLOP3.LUT P0, PT, PT, PT, UP1, 0x80, 0x8 ;  /* 0x000000000008781c */ /* 0x002fc80003f0f018 */
[----:B------:R-:W-:-:S04]  /*0200*/  SEL R0, RZ, 0xffffffff, !P0 ;  /* 0xffffffffff007807 */ /* 0x000fc80004000000 */
[----:B------:R-:W-:Y:S01]  /*0210*/  ISETP.NE.AND P0, PT, R0, RZ, PT ;  /* 0x000000ff0000720c */ /* 0x000fe20003f05270 */
[----:B------:R-:W-:-:S12]  /*0220*/  IMAD.U32 R0, RZ, RZ, UR5 ;  /* 0x00000005ff007e24 */ /* 0x000fd8000f8e00ff */
[----:B------:R-:W-:Y:S05]  /*0230*/  @!P0 BRA `(.L_x_4) ;  /* 0xfffffffc00dc8947 */ /* 0x000fea000383ffff */
.L_x_3:
[C---:B------:R-:W-:Y:S01]  /*0240*/  VIADD R3, R0.reuse, 0x10 ;  /* 0x0000001000037836 */ /* 0x040fe20000000000 */
[----:B------:R-:W-:Y:S01]  /*0250*/  UMOV UR5, 0x50 ;  /* 0x0000005000057882 */ /* 0x000fe20000000000 */
[----:B------:R-:W-:Y:S01]  /*0260*/  SHF.L.U32 R2, R5, R0, RZ ;  /* 0x0000000005027219 */ /* 0x000fe200000006ff */
[----:B------:R-:W-:Y:S01]  /*0270*/  ULEA UR5, UR6, UR5, 0x18 ;  /* 0x0000000506057291 */ /* 0x000fe2000f8ec0ff */
[----:B------:R-:W-:Y:S01]  /*0280*/  IMAD.SHL.U32 R0, R0, 0x20, RZ ;  /* 0x0000002000007824 */ /* 0x000fe200078e00ff */
[----:B------:R-:W-:-:S04]  /*0290*/  SHF.L.U32 R3, R4, R3, RZ ;  /* 0x0000000304037219 */ /* 0x000fc800000006ff */
[----:B------:R-:W-:-:S05]  /*02a0*/  LOP3.LUT R2, R3, R2, RZ, 0xfc, !PT ;  /* 0x0000000203027212 */ /* 0x000fca00078efcff */
[----:B------:R1:W-:Y:S04]  /*02b0*/  ATOMS.OR RZ, [UR5], R2 ;  /* 0x00000002ffff798c */ /* 0x0003e8000b000005 */
[----:B------:R1:W-:Y:S01]  /*02c0*/  STS [UR4], R0 ;  /* 0x00000000ff007988 */ /* 0x0003e20008000804 */
[----:B------:R-:W-:Y:S05]  /*02d0*/  BRA `(.L_x_2) ;  /* 0x0000000000107947 */ /* 0x000fea0003800000 */
.L_x_1:
[----:B------:R-:W-:Y:S01]  /*02e0*/  IMAD.MOV.U32 R0, RZ, RZ, -0x1 ;  /* 0xffffffffff007424 */ /* 0x000fe200078e00ff */
[----:B------:R-:W-:-:S04]  /*02f0*/  MOV R2, 0x320 ;  /* 0x0000032000027802 */ /* 0x000fc80000000f00 */
[----:B------:R1:W-:Y:S03]  /*0300*/  STS [UR4], R0 ;  /* 0x00000000ff007988 */ /* 0x0003e60008000804 */
[----:B-1----:R-:W-:Y:S05]  /*0310*/  CALL.REL.NOINC `($__internal_1_$__cuda_sm10x_tcgen05_guardrail_trap_phase_invalid_during_alloc) ;  /* 0x000000d0006c7944 */ /* 0x002fea0003c00000 */
.L_x_2:
[----:B------:R-:W-:Y:S05]  /*0320*/  WARPSYNC.ALL ;  /* 0x0000000000007948 */ /* 0x000fea0003800000 */
[----:B------:R-:W-:Y:S01]  /*0330*/  NOP ;  /* 0x0000000000007918 */ /* 0x000fe20000000000 */
.L_x_0:
[----:B------:R-:W2:Y:S01]  /*0340*/  LDC.64 R20, c[0x0][0x398] ;  /* 0x0000e600ff147b82 */ /* 0x000ea20000000a00 */
[----:B------:R-:W3:Y:S01]  /*0350*/  S2R R5, SR_CTAID.X ;  /* 0x0000000000057919 */ /* 0x000ee20000002500 */
[----:B------:R-:W-:Y:S01]  /*0360*/  LOP3.LUT R23, R27, 0x7f, RZ, 0xc0, !PT ;  /* 0x0000007f1b177812 */ /* 0x000fe200078ec0ff */
[----:B------:R-:W-:Y:S01]  /*0370*/  UMOV UR10, 0x400 ;  /* 0x00000400000a7882 */ /* 0x000fe20000000000 */
[----:B------:R-:W4:Y:S03]  /*0380*/  LDCU UR6, c[0x0][0x3a4] ;  /* 0x00007480ff0677ac */ /* 0x000f260008000800 */
[----:B------:R-:W-:Y:S01]  /*0390*/  IMAD.SHL.U32 R70, R23, 0x4, RZ ;  /* 0x0000000417467824 */ /* 0x000fe200078e00ff */
[----:B------:R-:W5:Y:S01]  /*03a0*/  S2UR UR5, SR_CgaCtaId ;  /* 0x00000000000579c3 */ /* 0x000f620000008800 */
[----:B------:R-:W1:Y:S01]  /*03b0*/  LDCU.64 UR18, c[0x0][0x358] ;  /* 0x00006b00ff1277ac */ /* 0x000e620008000a00 */
[----:B------:R-:W1:Y:S06]  /*03c0*/  LDCU.128 UR20, c[0x0][0x380] ;  /* 0x00007000ff1477ac */ /* 0x000e6c0008000c00 */
[----:B------:R-:W1:Y:S01]  /*03d0*/  LDC R73, c[0x0][0x3a0] ;  /* 0x0000e800ff497b82 */ /* 0x000e620000000800 */
[----:B------:R-:W-:Y:S01]  /*03e0*/  UMOV UR7, 0x1 ;  /* 0x0000000100077882 */ /* 0x000fe20000000000 */
[----:B-12---:R-:W-:Y:S01]  /*03f0*/  VIADD R0, R21, 0x3f ;  /* 0x0000003f15007836 */ /* 0x006fe20000000000 */
[----:B------:R-:W-:-:S05]  /*0400*/  IABS R30, R21 ;  /* 0x00000015001e7213 */ /* 0x000fca0000000000 */
[----:B------:R-:W1:Y:S01]  /*0410*/  LDC.64 R76, c[0x0][0x3a8] ;  /* 0x0000ea00ff4c7b82 */ /* 0x000e620000000a00 */
[----:B------:R-:W-:Y:S02]  /*0420*/  IABS R17, R20 ;  /* 0x0000001400117213 */ /* 0x000fe40000000000 */
[----:B------:R-:W-:Y:S01]  /*0430*/  SHF.R.S32.HI R3, RZ, 0x1f, R0 ;  /* 0x0000001fff037819 */ /* 0x000fe20000011400 */
[----:B-----5:R-:W-:-:S03]  /*0440*/  ULEA UR10, UR5, UR10, 0x18 ;  /* 0x0000000a050a7291 */ /* 0x020fc6000f8ec0ff */
[----:B------:R-:W-:Y:S02]  /*0450*/  LEA.HI R3, R3, R0, RZ, 0x6 ;  /* 0x0000000003037211 */ /* 0x000fe400078f30ff */
[----:B---3--:R-:W-:Y:S02]  /*0460*/  IABS R8, R5 ;  /* 0x0000000500087213 */ /* 0x008fe40000000000 */
[----:B------:R-:W-:-:S05]  /*0470*/  SHF.R.S32.HI R3, RZ, 0x6, R3 ;  /* 0x00000006ff037819 */ /* 0x000fca0000011403 */
[----:B------:R-:W-:-:S05]  /*0480*/  IMAD.SHL.U32 R4, R3, 0x8, RZ ;  /* 0x0000000803047824 */ /* 0x000fca00078e00ff */
[-C--:B------:R-:W-:Y:S02]  /*0490*/  IABS R7, R4.reuse ;  /* 0x0000000400077213 */ /* 0x080fe40000000000 */
[----:B------:R-:W-:Y:S02]  /*04a0*/  IABS R10, R4 ;  /* 0x00000004000a7213 */ /* 0x000fe40000000000 */
[----:B------:R-:W2:Y:S08]  /*04b0*/  I2F.RP R0, R7 ;  /* 0x0000000700007306 */ /* 0x000eb00000209400 */
[----:B--2---:R-:W2:Y:S02]  /*04c0*/  MUFU.RCP R0, R0 ;  /* 0x0000000000007308 */ /* 0x004ea40000001000 */
[----:B--2---:R-:W-:-:S02]  /*04d0*/  VIADD R2, R0, 0xffffffe ;  /* 0x0ffffffe00027836 */ /* 0x004fc40000000000 */
[----:B------:R-:W-:-:S04]  /*04e0*/  IMAD.MOV R0, RZ, RZ, -R10 ;  /* 0x000000ffff007224 */ /* 0x000fc800078e0a0a */
[----:B------:R2:W3:Y:S02]  /*04f0*/  F2I.FTZ.U32.TRUNC.NTZ R3, R2 ;  /* 0x0000000200037305 */ /* 0x0004e4000021f000 */
[----:B--2---:R-:W-:Y:S02]  /*0500*/  IMAD.MOV.U32 R2, RZ, RZ, RZ ;  /* 0x000000ffff027224 */ /* 0x004fe400078e00ff */
[----:B---3--:R-:W-:-:S04]  /*0510*/  IMAD.MOV R6, RZ, RZ, -R3 ;  /* 0x000000ffff067224 */ /* 0x008fc800078e0a03 */
[----:B------:R-:W-:Y:S02]  /*0520*/  IMAD R9, R6, R7, RZ ;  /* 0x0000000706097224 */ /* 0x000fe400078e02ff */
[----:B------:R-:W-:Y:S02]  /*0530*/  IMAD.MOV.U32 R6, RZ, RZ, R8 ;  /* 0x000000ffff067224 */ /* 0x000fe400078e0008 */
[----:B------:R-:W-:-:S06]  /*0540*/  IMAD.HI.U32 R3, R3, R9, R2 ;  /* 0x0000000903037227 */ /* 0x000fcc00078e0002 */
[----:B------:R-:W-:-:S04]  /*0550*/  IMAD.HI.U32 R3, R3, R6, RZ ;  /* 0x0000000603037227 */ /* 0x000fc800078e00ff */
[----:B------:R-:W-:Y:S01]  /*0560*/  IMAD R0, R3, R0, R6 ;  /* 0x0000000003007224 */ /* 0x000fe200078e0206 */
[----:B------:R-:W-:Y:S04]  /*0570*/  BAR.SYNC.DEFER_BLOCKING 0x0 ;  /* 0x0000000000007b1d */ /* 0x000fe80000010000 */
[----:B------:R-:W-:-:S13]  /*0580*/  ISETP.GT.U32.AND P1, PT, R7, R0, PT ;  /* 0x000000000700720c */ /* 0x000fda0003f24070 */
[----:B------:R-:W-:Y:S02]  /*0590*/  @!P1 IMAD.IADD R0, R0, 0x1, -R7 ;  /* 0x0000000100009824 */ /* 0x000fe400078e0a07 */
[----:B------:R-:W-:Y:S01]  /*05a0*/  @!P1 VIADD R3, R3, 0x1 ;  /* 0x0000000103039836 */ /* 0x000fe20000000000 */
[----:B------:R-:W-:Y:S02]  /*05b0*/  ISETP.NE.AND P1, PT, R4, RZ, PT ;  /* 0x000000ff0400720c */ /* 0x000fe40003f25270 */
[----:B------:R-:W-:Y:S02]  /*05c0*/  ISETP.GE.U32.AND P0, PT, R0, R7, PT ;  /* 0x000000070000720c */ /* 0x000fe40003f06070 */
[----:B------:R-:W-:-:S04]  /*05d0*/  LOP3.LUT R0, R5, R4, RZ, 0x3c, !PT ;  /* 0x0000000405007212 */ /* 0x000fc800078e3cff */
[----:B------:R-:W-:Y:S01]  /*05e0*/  ISETP.GE.AND P2, PT, R0, RZ, PT ;  /* 0x000000ff0000720c */ /* 0x000fe20003f46270 */
[----:B------:R-:W-:-:S06]  /*05f0*/  VIADD R0, R20, 0xff ;  /* 0x000000ff14007836 */ /* 0x000fcc0000000000 */
[----:B------:R-:W-:-:S04]  /*0600*/  @P0 VIADD R3, R3, 0x1 ;  /* 0x0000000103030836 */ /* 0x000fc80000000000 */
[----:B------:R-:W-:Y:S01]  /*0610*/  IMAD.MOV.U32 R2, RZ, RZ, R3 ;  /* 0x000000ffff027224 */ /* 0x000fe200078e0003 */
[----:B------:R-:W-:-:S03]  /*0620*/  SHF.R.S32.HI R3, RZ, 0x1f, R0 ;  /* 0x0000001fff037819 */ /* 0x000fc60000011400 */
[----:B------:R-:W-:Y:S01]  /*0630*/  @!P2 IMAD.MOV R2, RZ, RZ, -R2 ;  /* 0x000000ffff02a224 */ /* 0x000fe200078e0a02 */
[----:B------:R-:W-:Y:S02]  /*0640*/  @!P1 LOP3.LUT R2, RZ, R4, RZ, 0x33, !PT ;  /* 0x00000004ff029212 */ /* 0x000fe400078e33ff */
[----:B------:R-:W-:-:S03]  /*0650*/  LEA.HI R3, R3, R0, RZ, 0x8 ;  /* 0x0000000003037211 */ /* 0x000fc600078f40ff */
[----:B------:R-:W-:Y:S02]  /*0660*/  IMAD.SHL.U32 R12, R2, 0x8, RZ ;  /* 0x00000008020c7824 */ /* 0x000fe400078e00ff */
[----:B------:R-:W-:-:S03]  /*0670*/  IMAD.MOV R2, RZ, RZ, -R2 ;  /* 0x000000ffff027224 */ /* 0x000fc600078e0a02 */
[----:B------:R-:W-:Y:S01]  /*0680*/  LEA.HI.SX32 R3, R3, -R12, 0x18 ;  /* 0x8000000c03037211 */ /* 0x000fe200078fc2ff */
[----:B------:R-:W-:Y:S02]  /*0690*/  IMAD R10, R4, R2, R5 ;  /* 0x00000002040a7224 */ /* 0x000fe400078e0205 */
[----:B------:R-:W-:Y:S01]  /*06a0*/  IMAD.MOV.U32 R2, RZ, RZ, RZ ;  /* 0x000000ffff027224 */ /* 0x000fe200078e00ff */
[----:B------:R-:W-:Y:S02]  /*06b0*/  VIMNMX R11, PT, PT, R3, 0x8, PT ;  /* 0x00000008030b7848 */ /* 0x000fe40003fe0100 */
[----:B------:R-:W-:Y:S02]  /*06c0*/  IABS R4, R10 ;  /* 0x0000000a00047213 */ /* 0x000fe40000000000 */
[----:B------:R-:W-:-:S04]  /*06d0*/  IABS R7, R11 ;  /* 0x0000000b00077213 */ /* 0x000fc80000000000 */
[----:B------:R-:W2:Y:S08]  /*06e0*/  I2F.RP R0, R7 ;  /* 0x0000000700007306 */ /* 0x000eb00000209400 */
[----:B--2---:R-:W2:Y:S02]  /*06f0*/  MUFU.RCP R0, R0 ;  /* 0x0000000000007308 */ /* 0x004ea40000001000 */
[----:B--2---:R-:W-:Y:S01]  /*0700*/  VIADD R3, R0, 0xffffffe ;  /* 0x0ffffffe00037836 */ /* 0x004fe20000000000 */
[----:B------:R-:W-:-:S05]  /*0710*/  IABS R0, R11 ;  /* 0x0000000b00007213 */ /* 0x000fca0000000000 */
[----:B------:R-:W2:Y:S01]  /*0720*/  F2I.FTZ.U32.TRUNC.NTZ R3, R3 ;  /* 0x0000000300037305 */ /* 0x000ea2000021f000 */
[----:B------:R-:W-:Y:S02]  /*0730*/  IMAD.MOV R0, RZ, RZ, -R0 ;  /* 0x000000ffff007224 */ /* 0x000fe400078e0a00 */
[----:B--2---:R-:W-:-:S04]  /*0740*/  IMAD.MOV R6, RZ, RZ, -R3 ;  /* 0x000000ffff067224 */ /* 0x004fc800078e0a03 */
[----:B------:R-:W-:Y:S02]  /*0750*/  IMAD R5, R6, R7, RZ ;  /* 0x0000000706057224 */ /* 0x000fe400078e02ff */
[----:B------:R-:W2:Y:S02]  /*0760*/  I2F.RP R6, R30 ;  /* 0x0000001e00067306 */ /* 0x000ea40000209400 */
[----:B------:R-:W-:-:S04]  /*0770*/  IMAD.HI.U32 R2, R3, R5, R2 ;  /* 0x0000000503027227 */ /* 0x000fc800078e0002 */
[----:B------:R-:W-:Y:S02]  /*0780*/  IMAD.MOV.U32 R5, RZ, RZ, R4 ;  /* 0x000000ffff057224 */ /* 0x000fe400078e0004 */
[----:B------:R-:W3:Y:S02]  /*0790*/  I2F.RP R3, R17 ;  /* 0x0000001100037306 */ /* 0x000ee40000209400 */
[----:B------:R-:W-:-:S04]  /*07a0*/  IMAD.HI.U32 R2, R2, R5, RZ ;  /* 0x0000000502027227 */ /* 0x000fc800078e00ff */
[----:B------:R-:W-:Y:S02]  /*07b0*/  IMAD R0, R2, R0, R5 ;  /* 0x0000000002007224 */ /* 0x000fe400078e0205 */
[----:B--2---:R-:W2:Y:S03]  /*07c0*/  MUFU.RCP R6, R6 ;  /* 0x0000000600067308 */ /* 0x004ea60000001000 */
[----:B------:R-:W-:-:S05]  /*07d0*/  ISETP.GT.U32.AND P1, PT, R7, R0, PT ;  /* 0x000000000700720c */ /* 0x000fca0003f24070 */
[----:B---3--:R-:W3:Y:S08]  /*07e0*/  MUFU.RCP R3, R3 ;  /* 0x0000000300037308 */ /* 0x008ef00000001000 */
[----:B------:R-:W-:Y:S02]  /*07f0*/  @!P1 IMAD.IADD R0, R0, 0x1, -R7 ;  /* 0x0000000100009824 */ /* 0x000fe400078e0a07 */
[----:B------:R-:W-:Y:S01]  /*0800*/  @!P1 VIADD R2, R2, 0x1 ;  /* 0x0000000102029836 */ /* 0x000fe20000000000 */
[----:B------:R-:W-:Y:S01]  /*0810*/  ISETP.NE.AND P1, PT, R11, RZ, PT ;  /* 0x000000ff0b00720c */ /* 0x000fe20003f25270 */
[----:B--2---:R-:W-:Y:S01]  /*0820*/  VIADD R4, R6, 0xffffffe ;  /* 0x0ffffffe06047836 */ /* 0x004fe20000000000 */
[----:B------:R-:W-:-:S02]  /*0830*/  ISETP.GE.U32.AND P0, PT, R0, R7, PT ;  /* 0x000000070000720c */ /* 0x000fc40003f06070 */
[----:B------:R-:W-:Y:S01]  /*0840*/  LOP3.LUT R0, R10, R11, RZ, 0x3c, !PT ;  /* 0x0000000b0a007212 */ /* 0x000fe200078e3cff */
[----:B------:R2:W5:Y:S01]  /*0850*/  F2I.FTZ.U32.TRUNC.NTZ R5, R4 ;  /* 0x0000000400057305 */ /* 0x000562000021f000 */
[--C-:B------:R-:W-:Y:S02]  /*0860*/  SHF.R.U32.HI R7, RZ, 0x5, R27.reuse ;  /* 0x00000005ff077819 */ /* 0x100fe4000001161b */
[----:B------:R-:W-:Y:S02]  /*0870*/  ISETP.GE.AND P2, PT, R0, RZ, PT ;  /* 0x000000ff0000720c */ /* 0x000fe40003f46270 */
[----:B------:R-:W-:Y:S02]  /*0880*/  SGXT.U32 R7, R7, 0x2 ;  /* 0x000000020707781a */ /* 0x000fe40000000000 */
[----:B--2---:R-:W-:-:S03]  /*0890*/  SHF.R.U32.HI R4, RZ, 0x5, R27 ;  /* 0x00000005ff047819 */ /* 0x004fc6000001161b */
[----:B------:R-:W-:Y:S01]  /*08a0*/  @P0 VIADD R2, R2, 0x1 ;  /* 0x0000000102020836 */ /* 0x000fe20000000000 */
[----:B------:R-:W-:-:S03]  /*08b0*/  R2UR UR8, R4 ;  /* 0x00000000040872ca */ /* 0x000fc600000e0000 */
[----:B------:R-:W-:Y:S02]  /*08c0*/  IMAD.MOV.U32 R8, RZ, RZ, R2 ;  /* 0x000000ffff087224 */ /* 0x000fe400078e0002 */
[----:B---3--:R-:W-:Y:S02]  /*08d0*/  VIADD R2, R3, 0xffffffe ;  /* 0x0ffffffe03027836 */ /* 0x008fe40000000000 */
[----:B------:R-:W-:Y:S01]  /*08e0*/  @!P2 IMAD.MOV R8, RZ, RZ, -R8 ;  /* 0x000000ffff08a224 */ /* 0x000fe200078e0a08 */
[----:B------:R-:W-:Y:S01]  /*08f0*/  @!P1 LOP3.LUT R8, RZ, R11, RZ, 0x33, !PT ;  /* 0x0000000bff089212 */ /* 0x000fe200078e33ff */
[----:B------:R-:W2:Y:S01]  /*0900*/  F2I.FTZ.U32.TRUNC.NTZ R3, R2 ;  /* 0x0000000200037305 */ /* 0x000ea2000021f000 */
[----:B-----5:R-:W-:Y:S02]  /*0910*/  IMAD.MOV R9, RZ, RZ, -R5 ;  /* 0x000000ffff097224 */ /* 0x020fe400078e0a05 */
[----:B------:R-:W-:Y:S02]  /*0920*/  IMAD.MOV.U32 R4, RZ, RZ, RZ ;  /* 0x000000ffff047224 */ /* 0x000fe400078e00ff */
[----:B------:R-:W-:Y:S01]  /*0930*/  IMAD.SHL.U32 R0, R8, 0x40, RZ ;  /* 0x0000004008007824 */ /* 0x000fe200078e00ff */
[----:B------:R-:W-:Y:S01]  /*0940*/  USHF.L.U32 UR4, UR8, 0x15, URZ ;  /* 0x0000001508047899 */ /* 0x000fe200080006ff */
[----:B------:R-:W-:-:S02]  /*0950*/  IMAD R9, R9, R30, RZ ;  /* 0x0000001e09097224 */ /* 0x000fc400078e02ff */
[----:B------:R-:W-:Y:S01]  /*0960*/  IMAD.MOV R8, RZ, RZ, -R8 ;  /* 0x000000ffff087224 */ /* 0x000fe200078e0a08 */
[----:B------:R-:W-:Y:S01]  /*0970*/  LOP3.LUT R7, R0, R7, RZ, 0xfc, !PT ;  /* 0x0000000700077212 */ /* 0x000fe200078efcff */
[----:B------:R-:W-:Y:S01]  /*0980*/  IMAD.HI.U32 R6, R5, R9, R4 ;  /* 0x0000000905067227 */ /* 0x000fe200078e0004 */
[----:B------:R-:W-:Y:S02]  /*0990*/  ULOP3.LUT UR4, UR4, 0x600000, URZ, 0xc0, !UPT ;  /* 0x0060000004047892 */ /* 0x000fe4000f8ec0ff */
[----:B------:R-:W-:Y:S01]  /*09a0*/  LOP3.LUT R16, R7, 0x8, RZ, 0xfc, !PT ;  /* 0x0000000807107812 */ /* 0x000fe200078efcff */
[----:B------:R-:W-:Y:S01]  /*09b0*/  IMAD R4, R11, R8, R10 ;  /* 0x000000080b047224 */ /* 0x000fe200078e020a */
[C---:B------:R-:W-:Y:S01]  /*09c0*/  LOP3.LUT R14, R7.reuse, 0x4, RZ, 0xfc, !PT ;  /* 0x00000004070e7812 */ /* 0x040fe200078efcff */
[----:B--2---:R-:W-:Y:S01]  /*09d0*/  IMAD.MOV R8, RZ, RZ, -R3 ;  /* 0x000000ffff087224 */ /* 0x004fe200078e0a03 */
[----:B------:R-:W-:Y:S01]  /*09e0*/  IABS R15, R16 ;  /* 0x00000010000f7213 */ /* 0x000fe20000000000 */
[----:B------:R-:W-:Y:S01]  /*09f0*/  IMAD.MOV.U32 R2, RZ, RZ, RZ ;  /* 0x000000ffff027224 */ /* 0x000fe200078e00ff */
[----:B------:R-:W-:Y:S01]  /*0a00*/  IABS R13, R14 ;  /* 0x0000000e000d7213 */ /* 0x000fe20000000000 */
[----:B------:R-:W-:Y:S01]  /*0a10*/  IMAD R5, R8, R17, RZ ;  /* 0x0000001108057224 */ /* 0x000fe200078e02ff */
[----:B------:R-:W-:Y:S01]  /*0a20*/  LOP3.LUT R34, R7, 0x14, RZ, 0xfc, !PT ;  /* 0x0000001407227812 */ /* 0x000fe200078efcff */
[----:B------:R-:W-:Y:S01]  /*0a30*/  IMAD.HI.U32 R10, R6, R15, RZ ;  /* 0x0000000f060a7227 */ /* 0x000fe200078e00ff */
[----:B------:R-:W-:-:S02]  /*0a40*/  ISETP.GE.AND P3, PT, R16, RZ, PT ;  /* 0x000000ff1000720c */ /* 0x000fc40003f66270 */
[----:B------:R-:W-:Y:S01]  /*0a50*/  IABS R25, R34 ;  /* 0x0000002200197213 */ /* 0x000fe20000000000 */
[----:B------:R-:W-:Y:S01]  /*0a60*/  IMAD.HI.U32 R5, R3, R5, R2 ;  /* 0x0000000503057227 */ /* 0x000fe200078e0002 */
[----:B------:R-:W-:Y:S02]  /*0a70*/  IADD3 R10, PT, PT, -R10, RZ, RZ ;  /* 0x000000ff0a0a7210 */ /* 0x000fe40007ffe1ff */
[----:B------:R-:W-:Y:S01]  /*0a80*/  LOP3.LUT R3, R7, 0xc, RZ, 0xfc, !PT ;  /* 0x0000000c07037812 */ /* 0x000fe200078efcff */
[----:B------:R-:W-:Y:S01]  /*0a90*/  IMAD.IADD R2, R12, 0x1, R4 ;  /* 0x000000010c027824 */ /* 0x000fe200078e0204 */
[----:B------:R-:W-:Y:S01]  /*0aa0*/  IABS R11, R7 ;  /* 0x00000007000b7213 */ /* 0x000fe20000000000 */
[----:B------:R-:W-:Y:S01]  /*0ab0*/  IMAD R10, R30, R10, R15 ;  /* 0x0000000a1e0a7224 */ /* 0x000fe200078e020f */
[----:B------:R-:W-:Y:S01]  /*0ac0*/  ISETP.GE.AND P5, PT, R3, RZ, PT ;  /* 0x000000ff0300720c */ /* 0x000fe20003fa6270 */
[----:B------:R-:W-:Y:S01]  /*0ad0*/  IMAD R2, R2, 0x100, R23 ;  /* 0x0000010002027824 */ /* 0x000fe200078e0217 */
[----:B------:R-:W-:Y:S01]  /*0ae0*/  IABS R15, R3 ;  /* 0x00000003000f7213 */ /* 0x000fe20000000000 */
[----:B------:R-:W-:Y:S01]  /*0af0*/  IMAD.HI.U32 R9, R6, R13, RZ ;  /* 0x0000000d06097227 */ /* 0x000fe200078e00ff */
[----:B------:R-:W-:-:S02]  /*0b00*/  LOP3.LUT R32, R7, 0x10, RZ, 0xfc, !PT ;  /* 0x0000001007207812 */ /* 0x000fc400078efcff */
[----:B------:R-:W-:Y:S01]  /*0b10*/  IABS R22, R2 ;  /* 0x0000000200167213 */ /* 0x000fe20000000000 */
[----:B------:R-:W-:Y:S01]  /*0b20*/  VIADD R3, R2, 0x80 ;  /* 0x0000008002037836 */ /* 0x000fe20000000000 */
[----:B------:R-:W-:Y:S01]  /*0b30*/  IABS R19, R32 ;  /* 0x0000002000137213 */ /* 0x000fe20000000000 */
[----:B------:R-:W-:Y:S01]  /*0b40*/  IMAD.MOV R9, RZ, RZ, -R9 ;  /* 0x000000ffff097224 */ /* 0x000fe200078e0a09 */
[----:B------:R-:W-:Y:S01]  /*0b50*/  ISETP.GE.AND P0, PT, R14, RZ, PT ;  /* 0x000000ff0e00720c */ /* 0x000fe20003f06270 */
[----:B------:R-:W-:Y:S01]  /*0b60*/  IMAD.HI.U32 R4, R5, R22, RZ ;  /* 0x0000001605047227 */ /* 0x000fe200078e00ff */
[----:B------:R-:W-:Y:S02]  /*0b70*/  IABS R24, R3 ;  /* 0x0000000300187213 */ /* 0x000fe40000000000 */
[C---:B------:R-:W-:Y:S01]  /*0b80*/  LOP3.LUT R36, R7.reuse, 0x18, RZ, 0xfc, !PT ;  /* 0x0000001807247812 */ /* 0x040fe200078efcff */
[----:B------:R-:W-:Y:S01]  /*0b90*/  IMAD R9, R30, R9, R13 ;  /* 0x000000091e097224 */ /* 0x000fe200078e020d */
[C---:B------:R-:W-:Y:S01]  /*0ba0*/  LOP3.LUT R38, R7.reuse, 0x20, RZ, 0xfc, !PT ;  /* 0x0000002007267812 */ /* 0x040fe200078efcff */
[----:B------:R-:W-:Y:S01]  /*0bb0*/  IMAD.HI.U32 R13, R6, R25, RZ ;  /* 0x00000019060d7227 */ /* 0x000fe200078e00ff */
[----:B------:R-:W-:-:S02]  /*0bc0*/  LOP3.LUT R37, R7, 0x1c, RZ, 0xfc, !PT ;  /* 0x0000001c07257812 */ /* 0x000fc400078efcff */
[----:B------:R-:W-:Y:S01]  /*0bd0*/  ISETP.GT.U32.AND P6, PT, R30, R9, PT ;  /* 0x000000091e00720c */ /* 0x000fe20003fc4070 */
[----:B------:R-:W-:Y:S01]  /*0be0*/  IMAD.HI.U32 R5, R5, R24, RZ ;  /* 0x0000001805057227 */ /* 0x000fe200078e00ff */
[----:B------:R-:W-:Y:S02]  /*0bf0*/  IABS R29, R38 ;  /* 0x00000026001d7213 */ /* 0x000fe40000000000 */
[C---:B------:R-:W-:Y:S01]  /*0c00*/  LOP3.LUT R39, R7.reuse, 0x24, RZ, 0xfc, !PT ;  /* 0x0000002407277812 */ /* 0x040fe200078efcff */
[----:B------:R-:W-:Y:S01]  /*0c10*/  IMAD.MOV R16, RZ, RZ, -R13 ;  /* 0x000000ffff107224 */ /* 0x000fe200078e0a0d */
[----:B------:R-:W-:Y:S01]  /*0c20*/  LOP3.LUT R40, R7, 0x28, RZ, 0xfc, !PT ;  /* 0x0000002807287812 */ /* 0x000fe200078efcff */
[----:B------:R-:W-:Y:S01]  /*0c30*/  IMAD.MOV R13, RZ, RZ, -R5 ;  /* 0x000000ffff0d7224 */ /* 0x000fe200078e0a05 */
[----:B------:R-:W-:Y:S01]  /*0c40*/  IABS R31, R39 ;  /* 0x00000027001f7213 */ /* 0x000fe20000000000 */
[----:B------:R-:W-:Y:S01]  /*0c50*/  IMAD.HI.U32 R8, R6, R11, RZ ;  /* 0x0000000b06087227 */ /* 0x000fe200078e00ff */
[----:B------:R-:W-:-:S02]  /*0c60*/  IABS R33, R40 ;  /* 0x0000002800217213 */ /* 0x000fc40000000000 */
[----:B------:R-:W-:Y:S01]  /*0c70*/  LOP3.LUT R41, R7, 0x2c, RZ, 0xfc, !PT ;  /* 0x0000002c07297812 */ /* 0x000fe200078efcff */
[----:B------:R-:W-:Y:S01]  /*0c80*/  IMAD R24, R17, R13, R24 ;  /* 0x0000000d11187224 */ /* 0x000fe200078e0218 */
[C---:B------:R-:W-:Y:S01]  /*0c90*/  LOP3.LUT R42, R7.reuse, 0x30, RZ, 0xfc, !PT ;  /* 0x00000030072a7812 */ /* 0x040fe200078efcff */
[----:B------:R-:W-:Y:S01]  /*0ca0*/  IMAD.MOV R8, RZ, RZ, -R8 ;  /* 0x000000ffff087224 */ /* 0x000fe200078e0a08 */
[----:B------:R-:W-:Y:S01]  /*0cb0*/  LOP3.LUT R43, R7, 0x34, RZ, 0xfc, !PT ;  /* 0x00000034072b7812 */ /* 0x000fe200078efcff */
[----:B------:R-:W-:Y:S01]  /*0cc0*/  IMAD.HI.U32 R12, R6, R19, RZ ;  /* 0x00000013060c7227 */ /* 0x000fe200078e00ff */
[----:B------:R-:W-:Y:S02]  /*0cd0*/  ISETP.GT.U32.AND P2, PT, R17, R24, PT ;  /* 0x000000181100720c */ /* 0x000fe40003f44070 */
[C---:B------:R-:W-:Y:S01]  /*0ce0*/  LOP3.LUT R44, R7.reuse, 0x38, RZ, 0xfc, !PT ;  /* 0x00000038072c7812 */ /* 0x040fe200078efcff */
[----:B------:R-:W-:Y:S01]  /*0cf0*/  IMAD R8, R30, R8, R11 ;  /* 0x000000081e087224 */ /* 0x000fe200078e020b */
[----:B------:R-:W-:Y:S01]  /*0d00*/  LOP3.LUT R28, R7, 0x3c, RZ, 0xfc, !PT ;  /* 0x0000003c071c7812 */ /* 0x000fe200078efcff */
[----:B------:R-:W-:-:S02]  /*0d10*/  @!P6 IMAD.IADD R9, R9, 0x1, -R30 ;  /* 0x000000010909e824 */ /* 0x000fc400078e0a1e */
[----:B------:R-:W-:Y:S01]  /*0d20*/  IMAD.HI.U32 R11, R6, R15, RZ ;  /* 0x0000000f060b7227 */ /* 0x000fe200078e00ff */
[C---:B------:R-:W-:Y:S02]  /*0d30*/  ISETP.GT.U32.AND P4, PT, R30.reuse, R8, PT ;  /* 0x000000081e00720c */ /* 0x040fe40003f84070 */
[----:B------:R-:W-:Y:S01]  /*0d40*/  ISETP.GT.U32.AND P6, PT, R30, R9, PT ;  /* 0x000000091e00720c */ /* 0x000fe20003fc4070 */
[----:B------:R-:W-:Y:S01]  /*0d50*/  IMAD.MOV R14, RZ, RZ, -R12 ;  /* 0x000000ffff0e7224 */ /* 0x000fe200078e0a0c */
[----:B------:R-:W-:Y:S01]  /*0d60*/  IABS R35, R28 ;  /* 0x0000001c00237213 */ /* 0x000fe20000000000 */
[----:B------:R-:W-:Y:S02]  /*0d70*/  @!P2 IMAD.IADD R24, R24, 0x1, -R17 ;  /* 0x000000011818a824 */ /* 0x000fe400078e0a11 */
[----:B------:R-:W-:Y:S02]  /*0d80*/  IMAD.MOV R12, RZ, RZ, -R4 ;  /* 0x000000ffff0c7224 */ /* 0x000fe400078e0a04 */
[----:B------:R-:W-:Y:S01]  /*0d90*/  IMAD.MOV R11, RZ, RZ, -R11 ;  /* 0x000000ffff0b7224 */ /* 0x000fe200078e0a0b */
[C---:B------:R-:W-:Y:S01]  /*0da0*/  ISETP.GT.U32.AND P2, PT, R17.reuse, R24, PT ;  /* 0x000000181100720c */ /* 0x040fe20003f44070 */
[----:B------:R-:W-:-:S02]  /*0db0*/  IMAD R22, R17, R12, R22 ;  /* 0x0000000c11167224 */ /* 0x000fc400078e0216 */
[----:B------:R-:W-:Y:S02]  /*0dc0*/  @!P4 IMAD.IADD R8, R8, 0x1, -R30 ;  /* 0x000000010808c824 */ /* 0x000fe400078e0a1e */
[C---:B------:R-:W-:Y:S01]  /*0dd0*/  IMAD R4, R30.reuse, R11, R15 ;  /* 0x0000000b1e047224 */ /* 0x040fe200078e020f */
[----:B------:R-:W-:Y:S01]  /*0de0*/  ISETP.GT.U32.AND P1, PT, R17, R22, PT ;  /* 0x000000161100720c */ /* 0x000fe20003f24070 */
[C---:B------:R-:W-:Y:S01]  /*0df0*/  IMAD R5, R30.reuse, R14, R19 ;  /* 0x0000000e1e057224 */ /* 0x040fe200078e0213 */
[C---:B------:R-:W-:Y:S01]  /*0e00*/  ISETP.GT.U32.AND P4, PT, R30.reuse, R8, PT ;  /* 0x000000081e00720c */ /* 0x040fe20003f84070 */
[----:B------:R-:W-:Y:S01]  /*0e10*/  IMAD R11, R30, R16, R25 ;  /* 0x000000101e0b7224 */ /* 0x000fe200078e0219 */
[----:B------:R-:W-:Y:S01]  /*0e20*/  IABS R19, R36 ;  /* 0x0000002400137213 */ /* 0x000fe20000000000 */
[----:B------:R-:W-:Y:S01]  /*0e30*/  IMAD.HI.U32 R14, R6, R29, RZ ;  /* 0x0000001d060e7227 */ /* 0x000fe200078e00ff */
[----:B------:R-:W-:-:S03]  /*0e40*/  IABS R25, R37 ;  /* 0x0000002500197213 */ /* 0x000fc60000000000 */
[----:B------:R-:W-:Y:S01]  /*0e50*/  @!P2 IMAD.IADD R24, R24, 0x1, -R17 ;  /* 0x000000011818a824 */ /* 0x000fe200078e0a11 */
[----:B------:R-:W-:Y:S01]  /*0e60*/  ISETP.GT.U32.AND P2, PT, R30, R10, PT ;  /* 0x0000000a1e00720c */ /* 0x000fe20003f44070 */
[----:B------:R-:W-:-:S04]  /*0e70*/  IMAD.HI.U32 R12, R6, R19, RZ ;  /* 0x00000013060c7227 */ /* 0x000fc800078e00ff */
[--C-:B------:R-:W-:Y:S01]  /*0e80*/  @!P4 IMAD.IADD R8, R8, 0x1, -R30.reuse ;  /* 0x000000010808c824 */ /* 0x100fe200078e0a1e */
[C---:B------:R-:W-:Y:S01]  /*0e90*/  ISETP.GT.U32.AND P4, PT, R30.reuse, R4, PT ;  /* 0x000000041e00720c */ /* 0x040fe20003f84070 */
[----:B------:R-:W-:Y:S01]  /*0ea0*/  @!P6 IMAD.IADD R9, R9, 0x1, -R30 ;  /* 0x000000010909e824 */ /* 0x000fe200078e0a1e */
[----:B------:R-:W-:Y:S01]  /*0eb0*/  ISETP.GT.U32.AND P6, PT, R30, R5, PT ;  /* 0x000000051e00720c */ /* 0x000fe20003fc4070 */
[----:B------:R-:W-:-:S04]  /*0ec0*/  IMAD.HI.U32 R13, R6, R25, RZ ;  /* 0x00000019060d7227 */ /* 0x000fc800078e00ff */
[----:B------:R-:W-:Y:S01]  /*0ed0*/  @!P2 IMAD.IADD R10, R10, 0x1, -R30 ;  /* 0x000000010a0aa824 */ /* 0x000fe200078e0a1e */
[C---:B------:R-:W-:Y:S01]  /*0ee0*/  ISETP.GT.U32.AND P2, PT, R30.reuse, R11, PT ;  /* 0x0000000b1e00720c */ /* 0x040fe20003f44070 */
[----:B------:R-:W-:Y:S02]  /*0ef0*/  IMAD.MOV R12, RZ, RZ, -R12 ;  /* 0x000000ffff0c7224 */ /* 0x000fe400078e0a0c */
[----:B------:R-:W-:Y:S02]  /*0f00*/  IMAD.MOV R14, RZ, RZ, -R14 ;  /* 0x000000ffff0e7224 */ /* 0x000fe400078e0a0e */
[----:B------:R-:W-:Y:S02]  /*0f10*/  IMAD.MOV R13, RZ, RZ, -R13 ;  /* 0x000000ffff0d7224 */ /* 0x000fe400078e0a0d */
[C---:B------:R-:W-:Y:S02]  /*0f20*/  IMAD R12, R30.reuse, R12, R19 ;  /* 0x0000000c1e0c7224 */ /* 0x040fe400078e0213 */
[----:B------:R-:W-:Y:S01]  /*0f30*/  IMAD R14, R30, R14, R29 ;  /* 0x0000000e1e0e7224 */ /* 0x000fe200078e021d */
[----:B------:R-:W-:Y:S01]  /*0f40*/  IABS R29, R42 ;  /* 0x0000002a001d7213 */ /* 0x000fe20000000000 */
[----:B------:R-:W-:-:S02]  /*0f50*/  @!P1 IMAD.IADD R22, R22, 0x1, -R17 ;  /* 0x0000000116169824 */ /* 0x000fc400078e0a11 */
[----:B------:R-:W-:Y:S01]  /*0f60*/  IMAD R13, R30, R13, R25 ;  /* 0x0000000d1e0d7224 */ /* 0x000fe200078e0219 */
[----:B------:R-:W-:Y:S01]  /*0f70*/  IABS R25, R41 ;  /* 0x0000002900197213 */ /* 0x000fe20000000000 */
[--C-:B------:R-:W-:Y:S01]  /*0f80*/  @!P4 IMAD.IADD R4, R4, 0x1, -R30.reuse ;  /* 0x000000010404c824 */ /* 0x100fe200078e0a1e */
[C---:B------:R-:W-:Y:S01]  /*0f90*/  ISETP.GT.U32.AND P4, PT, R30.reuse, R12, PT ;  /* 0x0000000c1e00720c */ /* 0x040fe20003f84070 */
[----:B------:R-:W-:Y:S01]  /*0fa0*/  @!P2 IMAD.IADD R11, R11, 0x1, -R30 ;  /* 0x000000010b0ba824 */ /* 0x000fe200078e0a1e */
[----:B------:R-:W-:Y:S01]  /*0fb0*/  ISETP.GT.U32.AND P2, PT, R30, R14, PT ;  /* 0x0000000e1e00720c */ /* 0x000fe20003f44070 */
[----:B------:R-:W-:Y:S01]  /*0fc0*/  IMAD.HI.U32 R15, R6, R31, RZ ;  /* 0x0000001f060f7227 */ /* 0x000fe200078e00ff */
[----:B------:R-:W-:-:S03]  /*0fd0*/  ISETP.GT.U32.AND P1, PT, R17, R22, PT ;  /* 0x000000161100720c */ /* 0x000fc60003f24070 */
[----:B------:R-:W-:Y:S01]  /*0fe0*/  @!P6 IMAD.IADD R5, R5, 0x1, -R30 ;  /* 0x000000010505e824 */ /* 0x000fe200078e0a1e */
[----:B------:R-:W-:Y:S01]  /*0ff0*/  ISETP.GT.U32.AND P6, PT, R30, R13, PT ;  /* 0x0000000d1e00720c */ /* 0x000fe20003fc4070 */
[----:B------:R-:W-:Y:S02]  /*1000*/  IMAD.MOV R15, RZ, RZ, -R15 ;  /* 0x000000ffff0f7224 */ /* 0x000fe400078e0a0f */
[----:B------:R-:W-:-:S04]  /*1010*/  IMAD.HI.U32 R16, R6, R33, RZ ;  /* 0x0000002106107227 */ /* 0x000fc800078e00ff */
[----:B------:R-:W-:Y:S01]  /*1020*/  IMAD R15, R30, R15, R31 ;  /* 0x0000000f1e0f7224 */ /* 0x000fe200078e021f */
[----:B------:R-:W-:Y:S01]  /*1030*/  IABS R31, R43 ;  /* 0x0000002b001f7213 */ /* 0x000fe20000000000 */
[--C-:B------:R-:W-:Y:S02]  /*1040*/  @!P4 IMAD.IADD R12, R12, 0x1, -R30.reuse ;  /* 0x000000010c0cc824 */ /* 0x100fe400078e0a1e */
[--C-:B------:R-:W-:Y:S01]  /*1050*/  @!P2 IMAD.IADD R14, R14, 0x1, -R30.reuse ;  /* 0x000000010e0ea824 */ /* 0x100fe200078e0a1e */
[----:B------:R-:W-:Y:S01]  /*1060*/  ISETP.GT.U32.AND P4, PT, R30, R15, PT ;  /* 0x0000000f1e00720c */ /* 0x000fe20003f84070 */
[----:B------:R-:W-:Y:S01]  /*1070*/  @!P1 IMAD.IADD R22, R22, 0x1, -R17 ;  /* 0x0000000116169824 */ /* 0x000fe200078e0a11 */
[C---:B------:R-:W-:Y:S01]  /*1080*/  ISETP.GT.U32.AND P2, PT, R30.reuse, R4, PT ;  /* 0x000000041e00720c */ /* 0x040fe20003f44070 */
[----:B------:R-:W-:Y:S01]  /*1090*/  @!P6 IMAD.IADD R13, R13, 0x1, -R30 ;  /* 0x000000010d0de824 */ /* 0x000fe200078e0a1e */
[----:B------:R-:W-:Y:S01]  /*10a0*/  ISETP.GE.AND P1, PT, R7, RZ, PT ;  /* 0x000000ff0700720c */ /* 0x000fe20003f26270 */
[----:B------:R-:W-:Y:S01]  /*10b0*/  IMAD.MOV R16, RZ, RZ, -R16 ;  /* 0x000000ffff107224 */ /* 0x000fe200078e0a10 */
[----:B------:R-:W-:Y:S01]  /*10c0*/  ISETP.GT.U32.AND P6, PT, R30, R10, PT ;  /* 0x0000000a1e00720c */ /* 0x000fe20003fc4070 */
[----:B------:R-:W-:-:S04]  /*10d0*/  IMAD.HI.U32 R7, R6, R25, RZ ;  /* 0x0000001906077227 */ /* 0x000fc800078e00ff */
[C---:B------:R-:W-:Y:S01]  /*10e0*/  IMAD R16, R30.reuse, R16, R33 ;  /* 0x000000101e107224 */ /* 0x040fe200078e0221 */
[----:B------:R-:W-:Y:S01]  /*10f0*/  IABS R33, R44 ;  /* 0x0000002c00217213 */ /* 0x000fe20000000000 */
[--C-:B------:R-:W-:Y:S01]  /*1100*/  @!P4 IMAD.IADD R15, R15, 0x1, -R30.reuse ;  /* 0x000000010f0fc824 */ /* 0x100fe200078e0a1e */
[----:B------:R-:W-:Y:S01]  /*1110*/  ISETP.GT.U32.AND P4, PT, R30, R5, PT ;  /* 0x000000051e00720c */ /* 0x000fe20003f84070 */
[----:B------:R-:W-:Y:S01]  /*1120*/  @!P2 IMAD.IADD R4, R4, 0x1, -R30 ;  /* 0x000000010404a824 */ /* 0x000fe200078e0a1e */
[----:B------:R-:W-:Y:S01]  /*1130*/  ISETP.GT.U32.AND P2, PT, R30, R11, PT ;  /* 0x0000000b1e00720c */ /* 0x000fe20003f44070 */
[----:B------:R-:W-:-:S04]  /*1140*/  IMAD.HI.U32 R17, R6, R29, RZ ;  /* 0x0000001d06117227 */ /* 0x000fc800078e00ff */
[----:B------:R-:W-:Y:S01]  /*1150*/  @!P1 IMAD.MOV R8, RZ, RZ, -R8 ;  /* 0x000000ffff089224 */ /* 0x000fe200078e0a08 */
[----:B------:R-:W-:Y:S01]  /*1160*/  ISETP.GT.U32.AND P1, PT, R30, R12, PT ;  /* 0x0000000c1e00720c */ /* 0x000fe20003f24070 */
[----:B------:R-:W-:Y:S01]  /*1170*/  @!P6 IMAD.IADD R10, R10, 0x1, -R30 ;  /* 0x000000010a0ae824 */ /* 0x000fe200078e0a1e */
[----:B------:R-:W-:Y:S01]  /*1180*/  ISETP.GT.U32.AND P6, PT, R30, R15, PT ;  /* 0x0000000f1e00720c */ /* 0x000fe20003fc4070 */
[----:B------:R-:W-:-:S04]  /*1190*/  IMAD.HI.U32 R18, R6, R31, RZ ;  /* 0x0000001f06127227 */ /* 0x000fc800078e00ff */
[----:B------:R-:W-:Y:S02]  /*11a0*/  IMAD.MOV R7, RZ, RZ, -R7 ;  /* 0x000000ffff077224 */ /* 0x000fe400078e0a07 */
[----:B------:R-:W-:Y:S02]  /*11b0*/  IMAD.MOV R17, RZ, RZ, -R17 ;  /* 0x000000ffff117224 */ /* 0x000fe400078e0a11 */
[----:B------:R-:W-:-:S04]  /*11c0*/  IMAD.HI.U32 R19, R6, R33, RZ ;  /* 0x0000002106137227 */ /* 0x000fc800078e00ff */
[----:B------:R-:W-:Y:S01]  /*11d0*/  @!P3 IMAD.MOV R10, RZ, RZ, -R10 ;  /* 0x000000ffff0ab224 */ /* 0x000fe200078e0a0a */
[----:B------:R-:W-:Y:S01]  /*11e0*/  ISETP.GT.U32.AND P3, PT, R30, R14, PT ;  /* 0x0000000e1e00720c */ /* 0x000fe20003f64070 */
[----:B------:R-:W-:Y:S02]  /*11f0*/  IMAD.MOV R18, RZ, RZ, -R18 ;  /* 0x000000ffff127224 */ /* 0x000fe400078e0a12 */
[----:B------:R-:W-:-:S04]  /*1200*/  IMAD.HI.U32 R6, R6, R35, RZ ;  /* 0x0000002306067227 */ /* 0x000fc800078e00ff */
[C---:B------:R-:W-:Y:S02]  /*1210*/  IMAD R7, R30.reuse, R7, R25 ;  /* 0x000000071e077224 */ /* 0x040fe400078e0219 */
[C---:B------:R-:W-:Y:S02]  /*1220*/  IMAD R17, R30.reuse, R17, R29 ;  /* 0x000000111e117224 */ /* 0x040fe400078e021d */
[----:B------:R-:W-:Y:S02]  /*1230*/  IMAD.MOV R26, RZ, RZ, -R19 ;  /* 0x000000ffff1a7224 */ /* 0x000fe400078e0a13 */
[----:B------:R-:W-:Y:S01]  /*1240*/  @!P0 IMAD.MOV R9, RZ, RZ, -R9 ;  /* 0x000000ffff098224 */ /* 0x000fe200078e0a09 */
[C---:B------:R-:W-:Y:S01]  /*1250*/  ISETP.GT.U32.AND P0, PT, R30.reuse, R13, PT ;  /* 0x0000000d1e00720c */ /* 0x040fe20003f04070 */
[C---:B------:R-:W-:Y:S02]  /*1260*/  IMAD R19, R30.reuse, R18, R31 ;  /* 0x000000121e137224 */ /* 0x040fe400078e021f */
[----:B------:R-:W-:Y:S01]  /*1270*/  IMAD.MOV R6, RZ, RZ, -R6 ;  /* 0x000000ffff067224 */ /* 0x000fe200078e0a06 */
[----:B------:R-:W2:Y:S01]  /*1280*/  LDS R31, [UR10] ;  /* 0x0000000aff1f7984 */ /* 0x000ea20008000800 */
[----:B------:R-:W-:Y:S01]  /*1290*/  @!P5 IMAD.MOV R4, RZ, RZ, -R4 ;  /* 0x000000ffff04d224 */ /* 0x000fe200078e0a04 */
[C---:B------:R-:W-:Y:S01]  /*12a0*/  ISETP.GT.U32.AND P5, PT, R30.reuse, R16, PT ;  /* 0x000000101e00720c */ /* 0x040fe20003fa4070 */
[--C-:B------:R-:W-:Y:S01]  /*12b0*/  @!P4 IMAD.IADD R5, R5, 0x1, -R30.reuse ;  /* 0x000000010505c824 */ /* 0x100fe200078e0a1e */
[C---:B------:R-:W-:Y:S01]  /*12c0*/  ISETP.GT.U32.AND P4, PT, R30.reuse, R7, PT ;  /* 0x000000071e00720c */ /* 0x040fe20003f84070 */
[--C-:B------:R-:W-:Y:S01]  /*12d0*/  @!P2 IMAD.IADD R11, R11, 0x1, -R30.reuse ;  /* 0x000000010b0ba824 */ /* 0x100fe200078e0a1e */
[----:B------:R-:W-:Y:S01]  /*12e0*/  ISETP.GT.U32.AND P2, PT, R30, R17, PT ;  /* 0x000000111e00720c */ /* 0x000fe20003f44070 */
[----:B------:R-:W-:Y:S01]  /*12f0*/  @!P1 IMAD.IADD R12, R12, 0x1, -R30 ;  /* 0x000000010c0c9824 */ /* 0x000fe200078e0a1e */
[C---:B------:R-:W-:Y:S01]  /*1300*/  ISETP.GT.U32.AND P1, PT, R30.reuse, R19, PT ;  /* 0x000000131e00720c */ /* 0x040fe20003f24070 */
[C---:B------:R-:W-:Y:S01]  /*1310*/  IMAD R29, R30.reuse, R6, R35 ;  /* 0x000000061e1d7224 */ /* 0x040fe200078e0223 */
[----:B------:R-:W-:Y:S01]  /*1320*/  @!P0 IADD3 R13, PT, PT, R13, -R30, RZ ;  /* 0x8000001e0d0d8210 */ /* 0x000fe20007ffe0ff */
[----:B------:R-:W-:-:S02]  /*1330*/  IMAD R25, R30, R26, R33 ;  /* 0x0000001a1e197224 */ /* 0x000fc400078e0221 */
[--C-:B------:R-:W-:Y:S01]  /*1340*/  @!P3 IMAD.IADD R14, R14, 0x1, -R30.reuse ;  /* 0x000000010e0eb824 */ /* 0x100fe200078e0a1e */
[----:B------:R-:W-:Y:S01]  /*1350*/  ISETP.GT.U32.AND P3, PT, R30, R29, PT ;  /* 0x0000001d1e00720c */ /* 0x000fe20003f64070 */
[--C-:B------:R-:W-:Y:S01]  /*1360*/  @!P5 IMAD.IADD R16, R16, 0x1, -R30.reuse ;  /* 0x000000011010d824 */ /* 0x100fe200078e0a1e */
[----:B------:R-:W-:Y:S01]  /*1370*/  ISETP.GT.U32.AND P0, PT, R30, R25, PT ;  /* 0x000000191e00720c */ /* 0x000fe20003f04070 */
[--C-:B------:R-:W-:Y:S01]  /*1380*/  @!P4 IMAD.IADD R7, R7, 0x1, -R30.reuse ;  /* 0x000000010707c824 */ /* 0x100fe200078e0a1e */
[----:B------:R-:W-:Y:S01]  /*1390*/  ISETP.GE.AND P5, PT, R34, RZ, PT ;  /* 0x000000ff2200720c */ /* 0x000fe20003fa6270 */
[--C-:B------:R-:W-:Y:S01]  /*13a0*/  @!P2 IMAD.IADD R17, R17, 0x1, -R30.reuse ;  /* 0x000000011111a824 */ /* 0x100fe200078e0a1e */
[----:B------:R-:W-:Y:S01]  /*13b0*/  ISETP.GE.AND P4, PT, R36, RZ, PT ;  /* 0x000000ff2400720c */ /* 0x000fe20003f86270 */
[--C-:B------:R-:W-:Y:S01]  /*13c0*/  @!P6 IMAD.IADD R15, R15, 0x1, -R30.reuse ;  /* 0x000000010f0fe824 */ /* 0x100fe200078e0a1e */
[----:B------:R-:W-:Y:S01]  /*13d0*/  ISETP.GE.AND P2, PT, R37, RZ, PT ;  /* 0x000000ff2500720c */ /* 0x000fe20003f46270 */
[--C-:B------:R-:W-:Y:S01]  /*13e0*/  @!P1 IMAD.IADD R19, R19, 0x1, -R30.reuse ;  /* 0x0000000113139824 */ /* 0x100fe200078e0a1e */
[----:B------:R-:W-:Y:S01]  /*13f0*/  ISETP.GE.AND P6, PT, R32, RZ, PT ;  /* 0x000000ff2000720c */ /* 0x000fe20003fc6270 */
[----:B------:R-:W-:Y:S01]  /*1400*/  IMAD.MOV.U32 R18, RZ, RZ, R5 ;  /* 0x000000ffff127224 */ /* 0x000fe200078e0005 */
[----:B------:R-:W-:Y:S01]  /*1410*/  ISETP.GE.AND P1, PT, R38, RZ, PT ;  /* 0x000000ff2600720c */ /* 0x000fe20003f26270 */
[--C-:B------:R-:W-:Y:S01]  /*1420*/  @!P3 IMAD.IADD R29, R29, 0x1, -R30.reuse ;  /* 0x000000011d1db824 */ /* 0x100fe200078e0a1e */
[C---:B------:R-:W-:Y:S01]  /*1430*/  ISETP.GT.U32.AND P3, PT, R30.reuse, R16, PT ;  /* 0x000000101e00720c */ /* 0x040fe20003f64070 */
[----:B------:R-:W-:Y:S01]  /*1440*/  @!P0 IMAD.IADD R25, R25, 0x1, -R30 ;  /* 0x0000000119198824 */ /* 0x000fe200078e0a1e */
[----:B------:R-:W-:Y:S01]  /*1450*/  ISETP.GE.AND P0, PT, R39, RZ, PT ;  /* 0x000000ff2700720c */ /* 0x000fe20003f06270 */
[----:B------:R-:W-:Y:S01]  /*1460*/  IMAD.MOV.U32 R6, RZ, RZ, R14 ;  /* 0x000000ffff067224 */ /* 0x000fe200078e000e */
[----:B------:R-:W-:Y:S01]  /*1470*/  LOP3.LUT R5, RZ, R21, RZ, 0x33, !PT ;  /* 0x00000015ff057212 */ /* 0x000fe200078e33ff */
[----:B------:R-:W-:Y:S01]  /*1480*/  @!P5 IMAD.MOV R11, RZ, RZ, -R11 ;  /* 0x000000ffff0bd224 */ /* 0x000fe200078e0a0b */
[C---:B------:R-:W-:Y:S01]  /*1490*/  ISETP.GT.U32.AND P5, PT, R30.reuse, R7, PT ;  /* 0x000000071e00720c */ /* 0x040fe20003fa4070 */
[----:B------:R-:W-:Y:S01]  /*14a0*/  @!P4 IMAD.MOV R12, RZ, RZ, -R12 ;  /* 0x000000ffff0cc224 */ /* 0x000fe200078e0a0c */
[C---:B------:R-:W-:Y:S01]  /*14b0*/  ISETP.GT.U32.AND P4, PT, R30.reuse, R17, PT ;  /* 0x000000111e00720c */ /* 0x040fe20003f84070 */
[----:B------:R-:W-:Y:S01]  /*14c0*/  @!P2 IMAD.MOV R13, RZ, RZ, -R13 ;  /* 0x000000ffff0da224 */ /* 0x000fe200078e0a0d */
[C---:B------:R-:W-:Y:S01]  /*14d0*/  ISETP.GT.U32.AND P2, PT, R30.reuse, R19, PT ;  /* 0x000000131e00720c */ /* 0x040fe20003f44070 */
[----:B------:R-:W-:Y:S01]  /*14e0*/  @!P6 IMAD.MOV R18, RZ, RZ, -R18 ;  /* 0x000000ffff12e224 */ /* 0x000fe200078e0a12 */
[C---:B------:R-:W-:Y:S01]  /*14f0*/  ISETP.GT.U32.AND P6, PT, R30.reuse, R25, PT ;  /* 0x000000191e00720c */ /* 0x040fe20003fc4070 */
[----:B------:R-:W-:Y:S01]  /*1500*/  @!P1 IMAD.MOV R6, RZ, RZ, -R6 ;  /* 0x000000ffff069224 */ /* 0x000fe200078e0a06 */
[----:B------:R-:W-:Y:S01]  /*1510*/  ISETP.GT.U32.AND P1, PT, R30, R29, PT ;  /* 0x0000001d1e00720c */ /* 0x000fe20003f24070 */
[--C-:B------:R-:W-:Y:S01]  /*1520*/  @!P3 IMAD.IADD R16, R16, 0x1, -R30.reuse ;  /* 0x000000011010b824 */ /* 0x100fe200078e0a1e */
[----:B------:R-:W-:Y:S01]  /*1530*/  ISETP.GE.AND P3, PT, R41, RZ, PT ;  /* 0x000000ff2900720c */ /* 0x000fe20003f66270 */
[----:B------:R-:W-:Y:S01]  /*1540*/  IMAD.MOV.U32 R26, RZ, RZ, R15 ;  /* 0x000000ffff1a7224 */ /* 0x000fe200078e000f */
[----:B--2---:R-:W-:Y:S01]  /*1550*/  R2UR UR15, R31 ;  /* 0x000000001f0f72ca */ /* 0x004fe200000e0000 */
[----:B------:R-:W-:Y:S01]  /*1560*/  @!P5 IMAD.IADD R7, R7, 0x1, -R30 ;  /* 0x000000010707d824 */ /* 0x000fe200078e0a1e */
[----:B------:R-:W-:Y:S01]  /*1570*/  BAR.SYNC.DEFER_BLOCKING 0x0 ;  /* 0x0000000000007b1d */ /* 0x000fe20000010000 */
[----:B------:R-:W-:Y:S01]  /*1580*/  @!P0 IMAD.MOV R26, RZ, RZ, -R26 ;  /* 0x000000ffff1a8224 */ /* 0x000fe200078e0a1a */
[----:B------:R-:W-:Y:S01]  /*1590*/  ISETP.GE.AND P0, PT, R40, RZ, PT ;  /* 0x000000ff2800720c */ /* 0x000fe20003f06270 */
[--C-:B------:R-:W-:Y:S01]  /*15a0*/  @!P4 IMAD.IADD R17, R17, 0x1, -R30.reuse ;  /* 0x000000011111c824 */ /* 0x100fe200078e0a1e */
[----:B------:R-:W-:Y:S01]  /*15b0*/  ISETP.GE.AND P5, PT, R42, RZ, PT ;  /* 0x000000ff2a00720c */ /* 0x000fe20003fa6270 */
[--C-:B------:R-:W-:Y:S01]  /*15c0*/  @!P2 IMAD.IADD R19, R19, 0x1, -R30.reuse ;  /* 0x000000011313a824 */ /* 0x100fe200078e0a1e */
[----:B------:R-:W-:Y:S01]  /*15d0*/  ISETP.GE.AND P4, PT, R43, RZ, PT ;  /* 0x000000ff2b00720c */ /* 0x000fe20003f86270 */
[--C-:B------:R-:W-:Y:S01]  /*15e0*/  @!P6 IMAD.IADD R25, R25, 0x1, -R30.reuse ;  /* 0x000000011919e824 */ /* 0x100fe200078e0a1e */
[----:B------:R-:W-:Y:S01]  /*15f0*/  ISETP.GE.AND P2, PT, R44, RZ, PT ;  /* 0x000000ff2c00720c */ /* 0x000fe20003f46270 */
[----:B------:R-:W-:Y:S01]  /*1600*/  @!P1 IMAD.IADD R29, R29, 0x1, -R30 ;  /* 0x000000011d1d9824 */ /* 0x000fe200078e0a1e */
[----:B------:R-:W-:Y:S01]  /*1610*/  ISETP.GE.AND P6, PT, R28, RZ, PT ;  /* 0x000000ff1c00720c */ /* 0x000fe20003fc6270 */
[----:B------:R-:W-:Y:S01]  /*1620*/  IMAD.MOV.U32 R30, RZ, RZ, R7 ;  /* 0x000000ffff1e7224 */ /* 0x000fe200078e0007 */
[----:B------:R-:W-:Y:S01]  /*1630*/  ISETP.GE.AND P1, PT, R3, RZ, PT ;  /* 0x000000ff0300720c */ /* 0x000fe20003f26270 */
[----:B------:R-:W-:-:S02]  /*1640*/  IMAD.MOV.U32 R28, RZ, RZ, R16 ;  /* 0x000000ffff1c7224 */ /* 0x000fc400078e0010 */
[----:B------:R-:W-:Y:S01]  /*1650*/  @!P3 IMAD.MOV R30, RZ, RZ, -R30 ;  /* 0x000000ffff1eb224 */ /* 0x000fe200078e0a1e */
[----:B------:R-:W-:Y:S01]  /*1660*/  ISETP.GE.AND P3, PT, R2, RZ, PT ;  /* 0x000000ff0200720c */ /* 0x000fe20003f66270 */
[----:B------:R-:W-:Y:S02]  /*1670*/  IMAD.MOV.U32 R32, RZ, RZ, R17 ;  /* 0x000000ffff207224 */ /* 0x000fe400078e0011 */
[----:B------:R-:W-:Y:S02]  /*1680*/  IMAD.MOV.U32 R34, RZ, RZ, R19 ;  /* 0x000000ffff227224 */ /* 0x000fe400078e0013 */
[----:B------:R-:W-:Y:S01]  /*1690*/  @!P0 IMAD.MOV R28, RZ, RZ, -R28 ;  /* 0x000000ffff1c8224 */ /* 0x000fe200078e0a1c */
[----:B------:R-:W-:Y:S01]  /*16a0*/  ISETP.NE.AND P0, PT, R21, RZ, PT ;  /* 0x000000ff1500720c */ /* 0x000fe20003f05270 */
[----:B------:R-:W-:Y:S01]  /*16b0*/  @!P5 IMAD.MOV R32, RZ, RZ, -R32 ;  /* 0x000000ffff20d224 */ /* 0x000fe200078e0a20 */
[----:B------:R-:W-:Y:S01]  /*16c0*/  LOP3.LUT R21, RZ, R20, RZ, 0x33, !PT ;  /* 0x00000014ff157212 */ /* 0x000fe200078e33ff */
[----:B------:R-:W-:Y:S01]  /*16d0*/  @!P4 IMAD.MOV R34, RZ, RZ, -R34 ;  /* 0x000000ffff22c224 */ /* 0x000fe200078e0a22 */
[C---:B------:R-:W-:Y:S01]  /*16e0*/  SEL R16, R5.reuse, R10, !P0 ;  /* 0x0000000a05107207 */ /* 0x040fe20004000000 */
[----:B------:R-:W-:Y:S01]  /*16f0*/  @!P2 IMAD.MOV R25, RZ, RZ, -R25 ;  /* 0x000000ffff19a224 */ /* 0x000fe200078e0a19 */
[C---:B------:R-:W-:Y:S01]  /*1700*/  SEL R19, R5.reuse, R8, !P0 ;  /* 0x0000000805137207 */ /* 0x040fe20004000000 */
[----:B------:R-:W-:Y:S01]  /*1710*/  @!P6 IMAD.MOV R29, RZ, RZ, -R29 ;  /* 0x000000ffff1de224 */ /* 0x000fe200078e0a1d */
[C---:B------:R-:W-:Y:S01]  /*1720*/  SEL R15, R5.reuse, R9, !P0 ;  /* 0x00000009050f7207 */ /* 0x040fe20004000000 */
[----:B------:R-:W-:Y:S01]  /*1730*/  @!P3 IMAD.MOV R22, RZ, RZ, -R22 ;  /* 0x000000ffff16b224 */ /* 0x000fe200078e0a16 */
[C---:B------:R-:W-:Y:S01]  /*1740*/  SEL R17, R5.reuse, R4, !P0 ;  /* 0x0000000405117207 */ /* 0x040fe20004000000 */
[----:B------:R-:W-:Y:S01]  /*1750*/  @!P1 IMAD.MOV R24, RZ, RZ, -R24 ;  /* 0x000000ffff189224 */ /* 0x000fe200078e0a18 */
[----:B------:R-:W-:-:S02]  /*1760*/  SEL R14, R5, R11, !P0 ;  /* 0x0000000b050e7207 */ /* 0x000fc40004000000 */
[C---:B------:R-:W-:Y:S02]  /*1770*/  SEL R10, R5.reuse, R6, !P0 ;  /* 0x00000006050a7207 */ /* 0x040fe40004000000 */
[C---:B------:R-:W-:Y:S02]  /*1780*/  SEL R18, R5.reuse, R18, !P0 ;  /* 0x0000001205127207 */ /* 0x040fe40004000000 */
[C---:B------:R-:W-:Y:S02]  /*1790*/  SEL R12, R5.reuse, R12, !P0 ;  /* 0x0000000c050c7207 */ /* 0x040fe40004000000 */
[C---:B------:R-:W-:Y:S02]  /*17a0*/  SEL R13, R5.reuse, R13, !P0 ;  /* 0x0000000d050d7207 */ /* 0x040fe40004000000 */
[C---:B------:R-:W-:Y:S02]  /*17b0*/  SEL R7, R5.reuse, R26, !P0 ;  /* 0x0000001a05077207 */ /* 0x040fe40004000000 */
[----:B------:R-:W-:-:S02]  /*17c0*/  SEL R11, R5, R28, !P0 ;  /* 0x0000001c050b7207 */ /* 0x000fc40004000000 */
[C---:B------:R-:W-:Y:S02]  /*17d0*/  SEL R6, R5.reuse, R30, !P0 ;  /* 0x0000001e05067207 */ /* 0x040fe40004000000 */
[C---:B------:R-:W-:Y:S02]  /*17e0*/  SEL R9, R5.reuse, R32, !P0 ;  /* 0x0000002005097207 */ /* 0x040fe40004000000 */
[C---:B------:R-:W-:Y:S02]  /*17f0*/  SEL R4, R5.reuse, R34, !P0 ;  /* 0x0000002205047207 */ /* 0x040fe40004000000 */
[----:B------:R-:W-:Y:S01]  /*1800*/  SEL R8, R5, R25, !P0 ;  /* 0x0000001905087207 */ /* 0x000fe20004000000 */
[----:B------:R-:W-:Y:S01]  /*1810*/  VIADD R25, R73, 0xfffffffe ;  /* 0xfffffffe49197836 */ /* 0x000fe20000000000 */
[----:B------:R-:W-:Y:S02]  /*1820*/  SEL R5, R5, R29, !P0 ;  /* 0x0000001d05057207 */ /* 0x000fe40004000000 */
[----:B------:R-:W-:Y:S01]  /*1830*/  ISETP.NE.AND P0, PT, R20, RZ, PT ;  /* 0x000000ff1400720c */ /* 0x000fe20003f05270 */
[----:B------:R-:W-:Y:S01]  /*1840*/  VIADD R20, R73, 0xffffffff ;  /* 0xffffffff49147836 */ /* 0x000fe20000000000 */
[----:B------:R-:W-:-:S02]  /*1850*/  ISETP.GE.U32.AND P5, PT, R25, 0x7fffffdf, PT ;  /* 0x7fffffdf1900780c */ /* 0x000fc40003fa6070 */
[----:B------:R-:W-:Y:S01]  /*1860*/  SEL R214, R21, R22, !P0 ;  /* 0x0000001615d67207 */ /* 0x000fe20004000000 */
[----:B------:R-:W-:Y:S01]  /*1870*/  VIADD R22, R73, 0xffffffec ;  /* 0xffffffec49167836 */ /* 0x000fe20000000000 */
[----:B------:R-:W-:Y:S01]  /*1880*/  SEL R219, R21, R24, !P0 ;  /* 0x0000001815db7207 */ /* 0x000fe20004000000 */
[C---:B------:R-:W-:Y:S01]  /*1890*/  VIADD R21, R73.reuse, 0xfffffffc ;  /* 0xfffffffc49157836 */ /* 0x040fe20000000000 */
[----:B------:R-:W-:Y:S01]  /*18a0*/  ISETP.GE.U32.AND P4, PT, R20, 0x7fffffe0, PT ;  /* 0x7fffffe01400780c */ /* 0x000fe20003f86070 */
[----:B------:R-:W-:Y:S01]  /*18b0*/  VIADD R20, R73, 0xfffffffd ;  /* 0xfffffffd49147836 */ /* 0x000fe20000000000 */
[----:B------:R-:W-:Y:S01]  /*18c0*/  ISETP.GE.U32.AND P1, PT, R22, 0x7fffffcd, PT ;  /* 0x7fffffcd1600780c */ /* 0x000fe20003f26070 */
[----:B----4-:R-:W-:Y:S01]  /*18d0*/  IMAD R214, R214, UR6, RZ ;  /* 0x00000006d6d67c24 */ /* 0x010fe2000f8e02ff */
[----:B------:R-:W-:Y:S01]  /*18e0*/  ISETP.GE.U32.AND P0, PT, R21, 0x7fffffdd, PT ;  /* 0x7fffffdd1500780c */ /* 0x000fe20003f06070 */
[C---:B------:R-:W-:Y:S01]  /*18f0*/  VIADD R21, R73.reuse, 0xffffffee ;  /* 0xffffffee49157836 */ /* 0x040fe20000000000 */
[----:B------:R-:W-:Y:S01]  /*1900*/  ISETP.GE.U32.AND P2, PT, R20, 0x7fffffde, PT ;  /* 0x7fffffde1400780c */ /* 0x000fe20003f46070 */
[----:B------:R-:W-:Y:S01]  /*1910*/  VIADD R20, R73, 0xffffffed ;  /* 0xffffffed49147836 */ /* 0x000fe20000000000 */
[----:B------:R-:W-:Y:S01]  /*1920*/  SEL R24, RZ, 0x1, P1 ;  /* 0x00000001ff187807 */ /* 0x000fe20000800000 */
[----:B------:R-:W-:Y:S01]  /*1930*/  IMAD.SHL.U32 R45, R214, 0x4, RZ ;  /* 0x00000004d62d7824 */ /* 0x000fe200078e00ff */
[----:B------:R-:W-:Y:S01]  /*1940*/  ISETP.GE.U32.AND P1, PT, R21, 0x7fffffcf, PT ;  /* 0x7fffffcf1500780c */ /* 0x000fe20003f26070 */
[----:B------:R-:W-:Y:S01]  /*1950*/  VIADD R21, R73, 0xffffffe8 ;  /* 0xffffffe849157836 */ /* 0x000fe20000000000 */
[----:B------:R-:W-:Y:S01]  /*1960*/  ISETP.GE.U32.AND P3, PT, R20, 0x7fffffce, PT ;  /* 0x7fffffce1400780c */ /* 0x000fe20003f66070 */
[----:B------:R-:W-:Y:S01]  /*1970*/  IMAD R219, R219, UR6, RZ ;  /* 0x00000006dbdb7c24 */ /* 0x000fe2000f8e02ff */
[----:B------:R-:W-:Y:S01]  /*1980*/  IADD3 R20, PT, PT, R73, -0x11, RZ ;  /* 0xffffffef49147810 */ /* 0x000fe20007ffe0ff */
[----:B------:R2:W-:Y:S01]  /*1990*/  STL [R1+0x5c], R45 ;  /* 0x00005c2d01007387 */ /* 0x0005e20000100800 */
[----:B------:R-:W-:-:S02]  /*19a0*/  SEL R29, RZ, 0x1fffe, P3 ;  /* 0x0001fffeff1d7807 */ /* 0x000fc40001800000 */
[----:B------:R-:W-:Y:S02]  /*19b0*/  SEL R22, RZ, 0x4, P1 ;  /* 0x00000004ff167807 */ /* 0x000fe40000800000 */
[----:B------:R-:W-:Y:S01]  /*19c0*/  ISETP.GE.U32.AND P3, PT, R20, 0x7fffffd0, PT ;  /* 0x7fffffd01400780c */ /* 0x000fe20003f66070 */
[----:B------:R-:W-:Y:S01]  /*19d0*/  VIADD R20, R73, 0xffffffe9 ;  /* 0xffffffe949147836 */ /* 0x000fe20000000000 */
[----:B------:R-:W-:Y:S01]  /*19e0*/  ISETP.GE.U32.AND P1, PT, R21, 0x7fffffc9, PT ;  /* 0x7fffffc91500780c */ /* 0x000fe20003f26070 */
[C---:B------:R-:W-:Y:S01]  /*19f0*/  VIADD R21, R73.reuse, 0xffffffea ;  /* 0xffffffea49157836 */ /* 0x040fe20000000000 */
[----:B------:R-:W-:Y:S02]  /*1a00*/  SEL R25, RZ, 0x7fff8, P3 ;  /* 0x0007fff8ff197807 */ /* 0x000fe40001800000 */
[----:B------:R-:W-:Y:S02]  /*1a10*/  SEL R28, RZ, 0x1, P1 ;  /* 0x00000001ff1c7807 */ /* 0x000fe40000800000 */
[----:B------:R-:W-:Y:S01]  /*1a20*/  ISETP.GE.U32.AND P3, PT, R20, 0x7fffffca, PT ;  /* 0x7fffffca1400780c */ /* 0x000fe20003f66070 */
[----:B------:R-:W-:Y:S01]  /*1a30*/  VIADD R20, R73, 0xffffffeb ;  /* 0xffffffeb49147836 */ /* 0x000fe20000000000 */
[----:B------:R-:W-:Y:S01]  /*1a40*/  ISETP.GE.U32.AND P1, PT, R21, 0x7fffffcb, PT ;  /* 0x7fffffcb1500780c */ /* 0x000fe20003f26070 */
[----:B------:R-:W-:Y:S01]  /*1a50*/  VIADD R21, R73, 0xffffffe4 ;  /* 0xffffffe449157836 */ /* 0x000fe20000000000 */
        /* <DEDUP_REMOVED lines=13> */
[----:B------:R-:W-:Y:S01]  /*1b30*/  ISETP.GE.U32.AND P6, PT, R20, 0x7fffffc2, PT ;  /* 0x7fffffc21400780c */ /* 0x000fe20003fc6070 */
[----:B------:R-:W-:Y:S01]  /*1b40*/  VIADD R20, R73, 0xffffffe3 ;  /* 0xffffffe349147836 */ /* 0x000fe20000000000 */
[----:B------:R-:W-:Y:S01]  /*1b50*/  ISETP.GE.U32.AND P3, PT, R21, 0x7fffffc8, PT ;  /* 0x7fffffc81500780c */ /* 0x000fe20003f66070 */
[----:B------:R-:W-:Y:S01]  /*1b60*/  VIADD R21, R73, 0xffffffe2 ;  /* 0xffffffe249157836 */ /* 0x000fe20000000000 */
[----:B------:R-:W-:Y:S02]  /*1b70*/  SEL R30, RZ, 0x4, P1 ;  /* 0x00000004ff1e7807 */ /* 0x000fe40000800000 */
[----:B------:R-:W-:Y:S02]  /*1b80*/  SEL R36, RZ, 0x1fffe, P6 ;  /* 0x0001fffeff247807 */ /* 0x000fe40003000000 */
[----:B------:R-:W-:Y:S02]  /*1b90*/  ISETP.GE.U32.AND P1, PT, R21, 0x7fffffc3, PT ;  /* 0x7fffffc31500780c */ /* 0x000fe40003f26070 */
[----:B------:R-:W-:-:S02]  /*1ba0*/  ISETP.GE.U32.AND P6, PT, R20, 0x7fffffc4, PT ;  /* 0x7fffffc41400780c */ /* 0x000fc40003fc6070 */
[----:B------:R-:W-:Y:S02]  /*1bb0*/  SEL R35, RZ, 0x7fff8, P3 ;  /* 0x0007fff8ff237807 */ /* 0x000fe40001800000 */
[----:B------:R-:W-:Y:S02]  /*1bc0*/  ISETP.NE.U32.AND P3, PT, R23, RZ, PT ;  /* 0x000000ff1700720c */ /* 0x000fe40003f65070 */
[----:B------:R-:W-:Y:S02]  /*1bd0*/  SEL R34, RZ, 0x4, P1 ;  /* 0x00000004ff227807 */ /* 0x000fe40000800000 */
[----:B------:R-:W-:Y:S01]  /*1be0*/  SEL R23, RZ, 0x7fff8, P6 ;  /* 0x0007fff8ff177807 */ /* 0x000fe20003000000 */
[----:B-12---:R-:W-:Y:S08]  /*1bf0*/  BRA.U UP0, `(.L_x_5) ;  /* 0x0000000100187547 */ /* 0x006ff0000b800000 */
[----:B------:R-:W-:Y:S01]  /*1c00*/  ELECT P1, URZ, PT ;  /* 0x0000000000ff782f */ /* 0x000fe20003820000 */
[----:B------:R-:W-:Y:S01]  /*1c10*/  IMAD.MOV.U32 R20, RZ, RZ, 0x1 ;  /* 0x00000001ff147424 */ /* 0x000fe200078e00ff */
[----:B------:R-:W-:Y:S01]  /*1c20*/  UMOV UR6, 0x40 ;  /* 0x0000004000067882 */ /* 0x000fe20000000000 */
[----:B------:R-:W-:Y:S01]  /*1c30*/  UVIRTCOUNT.DEALLOC.SMPOOL 0x80 ;  /* 0x000000800000784c */ /* 0x000fe20000000000 */
[----:B------:R-:W-:-:S09]  /*1c40*/  ULEA UR6, UR5, UR6, 0x18 ;  /* 0x0000000605067291 */ /* 0x000fd2000f8ec0ff */
[----:B------:R1:W-:Y:S03]  /*1c50*/  @P1 STS.U8 [UR6], R20 ;  /* 0x00000014ff001988 */ /* 0x0003e60008000006 */
.L_x_5:
[----:B------:R-:W-:Y:S01]  /*1c60*/  UIADD3 UR11, UPT, UPT, UR15, UR4, URZ ;  /* 0x000000040f0b7290 */ /* 0x000fe2000fffe0ff */
[----:B------:R-:W-:Y:S01]  /*1c70*/  IADD3 R240, P1, PT, R45, UR20, RZ ;  /* 0x000000142df07c10 */ /* 0x000fe2000ff3e0ff */
[----:B------:R-:W-:Y:S01]  /*1c80*/  VOTEU.ALL UP1, P3 ;  /* 0x0000000000ff7886 */ /* 0x000fe20001820000 */
[----:B------:R-:W-:Y:S01]  /*1c90*/  UIADD3 UR12, UPT, UPT, UR10, 0x16000, URZ ;  /* 0x000160000a0c7890 */ /* 0x000fe2000fffe0ff */
[----:B------:R-:W-:Y:S01]  /*1ca0*/  IMAD.SHL.U32 R21, R219, 0x4, RZ ;  /* 0x00000004db157824 */ /* 0x000fe200078e00ff */
[----:B------:R-:W-:Y:S01]  /*1cb0*/  LEA.HI.X.SX32 R241, R214, UR21, 0x2, P1 ;  /* 0x00000015d6f17c11 */ /* 0x000fe200088f16ff */
[----:B-1----:R-:W-:Y:S01]  /*1cc0*/  VIADD R20, R73, 0xfffffffb ;  /* 0xfffffffb49147836 */ /* 0x002fe20000000000 */
[----:B------:R-:W-:-:S04]  /*1cd0*/  @!UP1 UIADD3 UR16, UPT, UPT, -UR7, 0x100000, URZ ;  /* 0x0010000007109890 */ /* 0x000fc8000fffe1ff */
[----:B------:R-:W-:Y:S02]  /*1ce0*/  @!UP1 USHF.L.U32 UR17, UR16, 0xb, URZ ;  /* 0x0000000b10119899 */ /* 0x000fe400080006ff */
[----:B------:R-:W-:Y:S01]  /*1cf0*/  @!UP1 USHF.L.U32 UR16, UR16, 0x1, URZ ;  /* 0x0000000110109899 */ /* 0x000fe200080006ff */
[----:B------:R-:W-:Y:S01]  /*1d00*/  VOTEU.ALL UP2, P3 ;  /* 0x0000000000ff7886 */ /* 0x000fe20001840000 */
[----:B------:R-:W-:Y:S01]  /*1d10*/  STTM.x128 tmem[UR11], RZ ;  /* 0x000000ff000079ed */ /* 0x000fe200083c000b */
[----:B------:R-:W1:Y:S01]  /*1d20*/  FENCE.VIEW.ASYNC.T ;  /* 0x00000000000073c6 */ /* 0x000e620000000200 */
[----:B------:R-:W-:-:S04]  /*1d30*/  @!UP1 UIADD3 UR4, UPT, UPT, -UR7, 0x100000, URZ ;  /* 0x0010000007049890 */ /* 0x000fc8000fffe1ff */
[----:B------:R-:W-:Y:S02]  /*1d40*/  @!UP1 USHF.L.U32 UR5, UR4, 0xb, URZ ;  /* 0x0000000b04059899 */ /* 0x000fe400080006ff */
[----:B------:R-:W-:Y:S01]  /*1d50*/  @!UP1 USHF.L.U32 UR4, UR4, 0x1, URZ ;  /* 0x0000000104049899 */ /* 0x000fe200080006ff */
[----:B-1----:R-:W-:Y:S01]  /*1d60*/  BAR.SYNC.DEFER_BLOCKING 0x0 ;  /* 0x0000000000007b1d */ /* 0x002fe20000010000 */
[----:B------:R-:W-:Y:S01]  /*1d70*/  IADD3 R238, P1, PT, R21, UR20, RZ ;  /* 0x0000001415ee7c10 */ /* 0x000fe2000ff3e0ff */
[----:B------:R-:W-:Y:S01]  /*1d80*/  VIADD R252, R70, UR10 ;  /* 0x0000000a46fc7c36 */ /* 0x000fe20008000000 */
[----:B------:R-:W-:Y:S01]  /*1d90*/  LOP3.LUT R51, R27, 0x1f, RZ, 0xc0, !PT ;  /* 0x0000001f1b337812 */ /* 0x000fe200078ec0ff */
[----:B------:R-:W-:Y:S01]  /*1da0*/  IMAD.WIDE R236, R76, 0x4, R240 ;  /* 0x000000044cec7825 */ /* 0x000fe200078e02f0 */
[----:B------:R-:W-:Y:S01]  /*1db0*/  LEA.HI.X.SX32 R239, R219, UR21, 0x2, P1 ;  /* 0x00000015dbef7c11 */ /* 0x000fe200088f16ff */
[----:B------:R-:W-:Y:S01]  /*1dc0*/  VOTEU.ALL UP1, P3 ;  /* 0x0000000000ff7886 */ /* 0x000fe20001820000 */
[----:B------:R-:W-:Y:S01]  /*1dd0*/  ISETP.GE.U32.AND P1, PT, R20, 0x7fffffdc, PT ;  /* 0x7fffffdc1400780c */ /* 0x000fe20003f26070 */
[----:B------:R-:W-:Y:S01]  /*1de0*/  VIADD R20, R73, 0xfffffffa ;  /* 0xfffffffa49147836 */ /* 0x000fe20000000000 */
[----:B------:R1:W-:Y:S01]  /*1df0*/  STL [R1+0x58], R21 ;  /* 0x0000581501007387 */ /* 0x0003e20000100800 */
[----:B------:R-:W-:-:S04]  /*1e00*/  IMAD.WIDE R234, R76, 0x4, R238 ;  /* 0x000000044cea7825 */ /* 0x000fc800078e02ee */
[----:B------:R-:W-:Y:S02]  /*1e10*/  IMAD.SHL.U32 R38, R76, 0x2, RZ ;  /* 0x000000024c267824 */ /* 0x000fe400078e00ff */
[----:B------:R-:W-:Y:S02]  /*1e20*/  IMAD.IADD R28, R28, 0x1, R33 ;  /* 0x000000011c1c7824 */ /* 0x000fe400078e0221 */
[----:B------:R-:W-:Y:S01]  /*1e30*/  IMAD.WIDE R232, R38, 0x4, R240 ;  /* 0x0000000426e87825 */ /* 0x000fe200078e02f0 */
[----:B------:R2:W-:Y:S02]  /*1e40*/  STL [R1+0x110], R38 ;  /* 0x0001102601007387 */ /* 0x0005e40000100800 */
[----:B------:R-:W-:Y:S01]  /*1e50*/  LOP3.LUT R28, R28, 0x3, RZ, 0xc0, !PT ;  /* 0x000000031c1c7812 */ /* 0x000fe200078ec0ff */
[----:B------:R-:W-:Y:S01]  /*1e60*/  IMAD.WIDE R230, R38, 0x4, R238 ;  /* 0x0000000426e67825 */ /* 0x000fe200078e02ee */
[----:B------:R-:W3:Y:S02]  /*1e70*/  FENCE.VIEW.ASYNC.S ;  /* 0x00000000000073c6 */ /* 0x000ee40000000000 */
[----:B---3--:R-:W3:Y:S02]  /*1e80*/  @!UP1 SYNCS.EXCH.64 URZ, [UR12], UR16 ;  /* 0x000000100cff95b2 */ /* 0x008ee40008000100 */
[----:B---3--:R-:W-:Y:S01]  /*1e90*/  BAR.SYNC.DEFER_BLOCKING 0x0 ;  /* 0x0000000000007b1d */ /* 0x008fe20000010000 */
[----:B-1----:R-:W-:Y:S01]  /*1ea0*/  IMAD R21, R76, 0x3, RZ ;  /* 0x000000034c157824 */ /* 0x002fe200078e02ff */
[----:B------:R-:W-:Y:S01]  /*1eb0*/  IADD3 R26, PT, PT, R28, R31, R26 ;  /* 0x0000001f1c1a7210 */ /* 0x000fe20007ffe01a */
[----:B------:R-:W-:-:S02]  /*1ec0*/  IMAD R39, R76, 0x9, RZ ;  /* 0x000000094c277824 */ /* 0x000fc400078e02ff */
[----:B--2---:R-:W-:Y:S02]  /*1ed0*/  IMAD.SHL.U32 R38, R76, 0x4, RZ ;  /* 0x000000044c267824 */ /* 0x004fe400078e00ff */
[C---:B------:R-:W-:Y:S01]  /*1ee0*/  IMAD.WIDE R228, R21.reuse, 0x4, R240 ;  /* 0x0000000415e47825 */ /* 0x040fe200078e02f0 */
[----:B------:R1:W-:Y:S03]  /*1ef0*/  STL [R1+0x10c], R21 ;  /* 0x00010c1501007387 */ /* 0x0003e60000100800 */
[----:B------:R-:W-:Y:S01]  /*1f00*/  IMAD.WIDE R226, R21, 0x4, R238 ;  /* 0x0000000415e27825 */ /* 0x000fe200078e02ee */
[----:B------:R2:W-:Y:S03]  /*1f10*/  STL [R1+0x108], R38 ;  /* 0x0001082601007387 */ /* 0x0005e60000100800 */
[----:B------:R-:W-:-:S04]  /*1f20*/  IMAD.WIDE R224, R38, 0x4, R240 ;  /* 0x0000000426e07825 */ /* 0x000fc800078e02f0 */
[----:B-1----:R-:W-:Y:S02]  /*1f30*/  IMAD R21, R76, 0x5, RZ ;  /* 0x000000054c157824 */ /* 0x002fe400078e02ff */
[----:B------:R-:W-:Y:S01]  /*1f40*/  IMAD.WIDE R222, R38, 0x4, R238 ;  /* 0x0000000426de7825 */ /* 0x000fe200078e02ee */
[----:B------:R1:W3:Y:S02]  /*1f50*/  @!UP2 SYNCS.EXCH.64 URZ, [UR10+0x16008], UR4 ;  /* 0x016008040affa5b2 */ /* 0x0002e40008000100 */
[----:B------:R-:W-:Y:S01]  /*1f60*/  @!PT LDS RZ, [RZ] ;  /* 0x00000000fffff984 */ /* 0x000fe20000000800 */
[----:B------:R-:W-:Y:S01]  /*1f70*/  @!PT LDS RZ, [RZ] ;  /* 0x00000000fffff984 */ /* 0x000fe20000000800 */
[----:B------:R-:W-:Y:S01]  /*1f80*/  @!PT LDS RZ, [RZ] ;  /* 0x00000000fffff984 */ /* 0x000fe20000000800 */
[----:B---3--:R-:W-:Y:S01]  /*1f90*/  LDGSTS.E [R252], desc[UR18][R240.64], !P4 ;  /* 0x00000000f0fc7fae */ /* 0x008fe2000e1a1012 */
[----:B--2---:R-:W-:Y:S02]  /*1fa0*/  IMAD R38, R76, 0x6, RZ ;  /* 0x000000064c267824 */ /* 0x004fe400078e02ff */
[----:B------:R-:W-:Y:S01]  /*1fb0*/  IMAD.WIDE R220, R21, 0x4, R240 ;  /* 0x0000000415dc7825 */ /* 0x000fe200078e02f0 */
[----:B------:R-:W-:Y:S01]  /*1fc0*/  LDGSTS.E [R252+0x200], desc[UR18][R238.64], !P4 ;  /* 0x00200000eefc7fae */ /* 0x000fe2000e1a1012 */
[----:B------:R-:W-:-:S02]  /*1fd0*/  ISETP.GE.U32.AND P4, PT, R20, 0x7fffffdb, PT ;  /* 0x7fffffdb1400780c */ /* 0x000fc40003f86070 */
[----:B------:R-:W-:Y:S01]  /*1fe0*/  VIADD R20, R73, 0xfffffff9 ;  /* 0xfffffff949147836 */ /* 0x000fe20000000000 */
[----:B------:R2:W-:Y:S01]  /*1ff0*/  LDGSTS.E [R252+0x400], desc[UR18][R236.64], !P5 ;  /* 0x00400000ecfc7fae */ /* 0x0005e2000e9a1012 */
[----:B------:R-:W-:Y:S01]  /*2000*/  IMAD.WIDE R212, R21, 0x4, R238 ;  /* 0x0000000415d47825 */ /* 0x000fe200078e02ee */
[----:B-1----:R-:W1:Y:S02]  /*2010*/  LDCU UR4, c[0x0][0x3b0] ;  /* 0x00007600ff0477ac */ /* 0x002e640008000800 */
[----:B------:R3:W-:Y:S01]  /*2020*/  LDGSTS.E [R252+0x600], desc[UR18][R234.64], !P5 ;  /* 0x00600000eafc7fae */ /* 0x0007e2000e9a1012 */
[----:B------:R-:W-:Y:S01]  /*2030*/  ISETP.GE.U32.AND P5, PT, R20, 0x7fffffda, PT ;  /* 0x7fffffda1400780c */ /* 0x000fe20003fa6070 */
[----:B------:R-:W-:Y:S02]  /*2040*/  VIADD R20, R73, 0xfffffff8 ;  /* 0xfffffff849147836 */ /* 0x000fe40000000000 */
[----:B------:R4:W-:Y:S01]  /*2050*/  LDGSTS.E [R252+0x800], desc[UR18][R232.64], !P2 ;  /* 0x00800000e8fc7fae */ /* 0x0009e2000d1a1012 */
[----:B------:R-:W-:-:S03]  /*2060*/  IMAD.WIDE R74, R38, 0x4, R240 ;  /* 0x00000004264a7825 */ /* 0x000fc600078e02f0 */
        /* <DEDUP_REMOVED lines=8> */
[----:B------:R1:W-:Y:S01]  /*20f0*/  STL [R1+0x104], R21 ;  /* 0x0001041501007387 */ /* 0x0003e20000100800 */
[----:B------:R-:W-:Y:S02]  /*2100*/  IMAD.IADD R32, R32, 0x1, R37 ;  /* 0x0000000120207824 */ /* 0x000fe400078e0225 */
[C---:B------:R-:W-:Y:S01]  /*2110*/  IMAD.WIDE R88, R39.reuse, 0x4, R240 ;  /* 0x0000000427587825 */ /* 0x040fe200078e02f0 */
[----:B------:R2:W-:Y:S02]  /*2120*/  STL [R1+0x100], R38 ;  /* 0x0001002601007387 */ /* 0x0005e40000100800 */
[----:B------:R-:W-:Y:S01]  /*2130*/  LOP3.LUT R32, R32, 0x3, RZ, 0xc0, !PT ;  /* 0x0000000320207812 */ /* 0x000fe200078ec0ff */
[----:B------:R-:W-:Y:S01]  /*2140*/  IMAD.WIDE R90, R39, 0x4, R238 ;  /* 0x00000004275a7825 */ /* 0x000fe200078e02ee */
[----:B------:R3:W-:Y:S02]  /*2150*/  LDGSTS.E [R252+0x1000], desc[UR18][R224.64], !P1 ;  /* 0x01000000e0fc7fae */ /* 0x0007e4000c9a1012 */
[----:B------:R-:W-:Y:S01]  /*2160*/  IADD3 R30, PT, PT, R32, R35, R30 ;  /* 0x00000023201e7210 */ /* 0x000fe20007ffe01e */
[----:B-1----:R-:W-:Y:S01]  /*2170*/  IMAD R21, R76, 0x7, RZ ;  /* 0x000000074c157824 */ /* 0x002fe200078e02ff */
[----:B------:R1:W-:Y:S01]  /*2180*/  LDGSTS.E [R252+0x1200], desc[UR18][R222.64], !P1 ;  /* 0x01200000defc7fae */ /* 0x0003e2000c9a1012 */
[----:B------:R-:W-:Y:S01]  /*2190*/  ISETP.GE.U32.AND P1, PT, R20, 0x7fffffd7, PT ;  /* 0x7fffffd71400780c */ /* 0x000fe20003f26070 */
[----:B--2---:R-:W-:-:S02]  /*21a0*/  IMAD.SHL.U32 R38, R76, 0x8, RZ ;  /* 0x000000084c267824 */ /* 0x004fc400078e00ff */
[C---:B------:R-:W-:Y:S01]  /*21b0*/  IMAD.WIDE R80, R21.reuse, 0x4, R240 ;  /* 0x0000000415507825 */ /* 0x040fe200078e02f0 */
[----:B------:R2:W-:Y:S03]  /*21c0*/  LDGSTS.E [R252+0x1400], desc[UR18][R220.64], !P4 ;  /* 0x01400000dcfc7fae */ /* 0x0005e6000e1a1012 */
[----:B------:R-:W-:Y:S01]  /*21d0*/  IMAD.WIDE R82, R21, 0x4, R238 ;  /* 0x0000000415527825 */ /* 0x000fe200078e02ee */
[----:B------:R1:W-:Y:S03]  /*21e0*/  LDGSTS.E [R252+0x1600], desc[UR18][R212.64], !P4 ;  /* 0x01600000d4fc7fae */ /* 0x0003e6000e1a1012 */
[C---:B------:R-:W-:Y:S01]  /*21f0*/  IMAD.WIDE R84, R38.reuse, 0x4, R240 ;  /* 0x0000000426547825 */ /* 0x040fe200078e02f0 */
[----:B------:R1:W-:Y:S03]  /*2200*/  STL [R1+0xfc], R21 ;  /* 0x0000fc1501007387 */ /* 0x0003e60000100800 */
[----:B------:R-:W-:Y:S01]  /*2210*/  IMAD.WIDE R86, R38, 0x4, R238 ;  /* 0x0000000426567825 */ /* 0x000fe200078e02ee */
[----:B------:R2:W-:Y:S03]  /*2220*/  LDGSTS.E [R252+0x1800], desc[UR18][R74.64], !P5 ;  /* 0x018000004afc7fae */ /* 0x0005e6000e9a1012 */
[----:B------:R-:W-:Y:S01]  /*2230*/  VIADD R20, R73, 0xfffffff5 ;  /* 0xfffffff549147836 */ /* 0x000fe20000000000 */
[----:B------:R2:W-:Y:S01]  /*2240*/  LDGSTS.E [R252+0x1a00], desc[UR18][R78.64], !P5 ;  /* 0x01a000004efc7fae */ /* 0x0005e2000e9a1012 */
[----:B------:R-:W-:-:S02]  /*2250*/  IMAD.IADD R24, R24, 0x1, R29 ;  /* 0x0000000118187824 */ /* 0x000fc400078e021d */
[C---:B-1----:R-:W-:Y:S01]  /*2260*/  VIADD R21, R73.reuse, 0xffffffe0 ;  /* 0xffffffe049157836 */ /* 0x042fe20000000000 */
[----:B------:R1:W-:Y:S01]  /*2270*/  LDGSTS.E [R252+0x1c00], desc[UR18][R80.64], !P2 ;  /* 0x01c0000050fc7fae */ /* 0x0003e2000d1a1012 */
[----:B------:R-:W-:Y:S01]  /*2280*/  ISETP.GE.U32.AND P4, PT, R20, 0x7fffffd6, PT ;  /* 0x7fffffd61400780c */ /* 0x000fe20003f86070 */
[C---:B------:R-:W-:Y:S01]  /*2290*/  VIADD R20, R73.reuse, 0xfffffff4 ;  /* 0xfffffff449147836 */ /* 0x040fe20000000000 */
[----:B------:R-:W-:Y:S01]  /*22a0*/  LOP3.LUT R24, R24, 0x3, RZ, 0xc0, !PT ;  /* 0x0000000318187812 */ /* 0x000fe200078ec0ff */
[----:B------:R1:W-:Y:S01]  /*22b0*/  LDGSTS.E [R252+0x1e00], desc[UR18][R82.64], !P2 ;  /* 0x01e0000052fc7fae */ /* 0x0003e2000d1a1012 */
[----:B------:R-:W-:Y:S02]  /*22c0*/  IMAD.SHL.U32 R26, R26, 0x100, RZ ;  /* 0x000001001a1a7824 */ /* 0x000fe400078e00ff */
[----:B------:R-:W-:Y:S01]  /*22d0*/  ISETP.GE.U32.AND P5, PT, R20, 0x7fffffd5, PT ;  /* 0x7fffffd51400780c */ /* 0x000fe20003fa6070 */
[----:B------:R1:W-:Y:S01]  /*22e0*/  LDGSTS.E [R252+0x2000], desc[UR18][R84.64], !P0 ;  /* 0x0200000054fc7fae */ /* 0x0003e2000c1a1012 */
[----:B------:R-:W-:Y:S01]  /*22f0*/  VIADD R20, R73, 0xfffffff3 ;  /* 0xfffffff349147836 */ /* 0x000fe20000000000 */
[----:B------:R-:W-:Y:S01]  /*2300*/  IADD3 R22, PT, PT, R24, R25, R22 ;  /* 0x0000001918167210 */ /* 0x000fe20007ffe016 */
[C---:B------:R-:W-:Y:S01]  /*2310*/  IMAD R25, R76.reuse, 0xc, RZ ;  /* 0x0000000c4c197824 */ /* 0x040fe200078e02ff */
[----:B------:R1:W-:Y:S01]  /*2320*/  LDGSTS.E [R252+0x2200], desc[UR18][R86.64], !P0 ;  /* 0x0220000056fc7fae */ /* 0x0003e2000c1a1012 */
[----:B------:R-:W-:Y:S01]  /*2330*/  ISETP.GE.U32.AND P0, PT, R21, 0x7fffffc1, PT ;  /* 0x7fffffc11500780c */ /* 0x000fe20003f06070 */
[----:B------:R-:W-:Y:S01]  /*2340*/  IMAD R24, R76, 0xd, RZ ;  /* 0x0000000d4c187824 */ /* 0x000fe200078e02ff */
[----:B------:R-:W-:Y:S01]  /*2350*/  ISETP.GE.U32.AND P2, PT, R20, 0x7fffffd4, PT ;  /* 0x7fffffd41400780c */ /* 0x000fe20003f46070 */
[----:B------:R1:W-:Y:S01]  /*2360*/  STL [R1+0xf8], R38 ;  /* 0x0000f82601007387 */ /* 0x0003e20000100800 */
[----:B------:R-:W-:Y:S01]  /*2370*/  SEL R33, RZ, 0x1, P0 ;  /* 0x00000001ff217807 */ /* 0x000fe20000000000 */
[----:B------:R-:W-:-:S02]  /*2380*/  VIADD R20, R73, 0xfffffff2 ;  /* 0xfffffff249147836 */ /* 0x000fc40000000000 */
[----:B------:R2:W-:Y:S01]  /*2390*/  LDGSTS.E [R252+0x2400], desc[UR18][R88.64], !P1 ;  /* 0x0240000058fc7fae */ /* 0x0005e2000c9a1012 */
[----:B------:R-:W-:-:S03]  /*23a0*/  IMAD.WIDE R100, R25, 0x4, R240 ;  /* 0x0000000419647825 */ /* 0x000fc600078e02f0 */
[----:B------:R-:W-:Y:S01]  /*23b0*/  STL [R1+0xf4], R39 ;  /* 0x0000f42701007387 */ /* 0x000fe20000100800 */
[----:B------:R-:W-:Y:S02]  /*23c0*/  IMAD.IADD R33, R33, 0x1, R36 ;  /* 0x0000000121217824 */ /* 0x000fe400078e0224 */
[----:B-1----:R-:W-:Y:S01]  /*23d0*/  IMAD R38, R76, 0xa, RZ ;  /* 0x0000000a4c267824 */ /* 0x002fe200078e02ff */
[----:B------:R1:W-:Y:S01]  /*23e0*/  LDGSTS.E [R252+0x2600], desc[UR18][R90.64], !P1 ;  /* 0x026000005afc7fae */ /* 0x0003e2000c9a1012 */
[----:B------:R-:W-:Y:S01]  /*23f0*/  ISETP.GE.U32.AND P1, PT, R20, 0x7fffffd3, PT ;  /* 0x7fffffd31400780c */ /* 0x000fe20003f26070 */
[----:B------:R-:W-:Y:S01]  /*2400*/  VIADD R20, R73, 0xfffffff1 ;  /* 0xfffffff149147836 */ /* 0x000fe20000000000 */
[----:B------:R-:W-:Y:S01]  /*2410*/  LOP3.LUT R33, R33, 0x3, RZ, 0xc0, !PT ;  /* 0x0000000321217812 */ /* 0x000fe200078ec0ff */
[C---:B------:R-:W-:Y:S01]  /*2420*/  IMAD.WIDE R92, R38.reuse, 0x4, R240 ;  /* 0x00000004265c7825 */ /* 0x040fe200078e02f0 */
[----:B------:R1:W-:Y:S02]  /*2430*/  STL [R1+0xf0], R38 ;  /* 0x0000f02601007387 */ /* 0x0003e40000100800 */
[----:B------:R-:W-:Y:S01]  /*2440*/  IADD3 R23, PT, PT, R33, R23, R34 ;  /* 0x0000001721177210 */ /* 0x000fe20007ffe022 */
[--C-:B------:R-:W-:Y:S01]  /*2450*/  IMAD.WIDE R94, R38, 0x4, R238.reuse ;  /* 0x00000004265e7825 */ /* 0x100fe200078e02ee */
[----:B------:R2:W-:Y:S02]  /*2460*/  LDGSTS.E [R252+0x2800], desc[UR18][R92.64], !P4 ;  /* 0x028000005cfc7fae */ /* 0x0005e4000e1a1012 */
[----:B------:R-:W-:Y:S01]  /*2470*/  LOP3.LUT R29, R23, 0xf, RZ, 0xc0, !PT ;  /* 0x0000000f171d7812 */ /* 0x000fe200078ec0ff */
[----:B------:R-:W-:Y:S01]  /*2480*/  IMAD.WIDE R102, R25, 0x4, R238 ;  /* 0x0000000419667825 */ /* 0x000fe200078e02ee */
[----:B------:R-:W-:Y:S01]  /*2490*/  LOP3.LUT R23, R26, 0xf00, RZ, 0xe2, !PT ;  /* 0x00000f001a177812 */ /* 0x000fe200078ee2ff */
[----:B------:R2:W-:Y:S01]  /*24a0*/  LDGSTS.E [R252+0x2a00], desc[UR18][R94.64], !P4 ;  /* 0x02a000005efc7fae */ /* 0x0005e2000e1a1012 */
[----:B------:R-:W-:Y:S01]  /*24b0*/  ISETP.GE.U32.AND P4, PT, R20, 0x7fffffd2, PT ;  /* 0x7fffffd21400780c */ /* 0x000fe20003f86070 */
[----:B-1----:R-:W-:-:S02]  /*24c0*/  IMAD R38, R76, 0xb, RZ ;  /* 0x0000000b4c267824 */ /* 0x002fc400078e02ff */
[----:B------:R-:W-:Y:S02]  /*24d0*/  IMAD R29, R30, 0x10, R29 ;  /* 0x000000101e1d7824 */ /* 0x000fe400078e021d */
[C---:B------:R-:W-:Y:S01]  /*24e0*/  IMAD.WIDE R96, R38.reuse, 0x4, R240 ;  /* 0x0000000426607825 */ /* 0x040fe200078e02f0 */
[----:B------:R-:W-:Y:S02]  /*24f0*/  STL [R1+0xec], R38 ;  /* 0x0000ec2601007387 */ /* 0x000fe40000100800 */
[----:B------:R-:W-:Y:S01]  /*2500*/  LOP3.LUT R29, R29, 0xff, RZ, 0xc0, !PT ;  /* 0x000000ff1d1d7812 */ /* 0x000fe200078ec0ff */
[----:B------:R-:W-:Y:S01]  /*2510*/  IMAD.WIDE R98, R38, 0x4, R238 ;  /* 0x0000000426627825 */ /* 0x000fe200078e02ee */
[----:B------:R1:W-:Y:S03]  /*2520*/  LDGSTS.E [R252+0x2c00], desc[UR18][R96.64], !P5 ;  /* 0x02c0000060fc7fae */ /* 0x0003e6000e9a1012 */
[----:B------:R-:W-:Y:S01]  /*2530*/  VIADD R20, R73, 0xfffffff0 ;  /* 0xfffffff049147836 */ /* 0x000fe20000000000 */
[----:B------:R1:W-:Y:S01]  /*2540*/  LDGSTS.E [R252+0x2e00], desc[UR18][R98.64], !P5 ;  /* 0x02e0000062fc7fae */ /* 0x0003e2000e9a1012 */
[----:B------:R-:W-:-:S02]  /*2550*/  IMAD R22, R22, 0x1000, R23 ;  /* 0x0000100016167824 */ /* 0x000fc400078e0217 */
[----:B------:R-:W-:Y:S01]  /*2560*/  IMAD.WIDE R104, R24, 0x4, R240 ;  /* 0x0000000418687825 */ /* 0x000fe200078e02f0 */
[----:B------:R-:W-:Y:S01]  /*2570*/  ISETP.GE.U32.AND P5, PT, R20, 0x7fffffd1, PT ;  /* 0x7fffffd11400780c */ /* 0x000fe20003fa6070 */
[----:B------:R1:W-:Y:S02]  /*2580*/  LDGSTS.E [R252+0x3000], desc[UR18][R100.64], !P2 ;  /* 0x0300000064fc7fae */ /* 0x0003e4000d1a1012 */
[----:B------:R-:W-:Y:S02]  /*2590*/  IMAD.IADD R20, R22, 0x1, R29 ;  /* 0x0000000116147824 */ /* 0x000fe400078e021d */
[----:B------:R-:W-:Y:S01]  /*25a0*/  IMAD.WIDE R106, R24, 0x4, R238 ;  /* 0x00000004186a7825 */ /* 0x000fe200078e02ee */
[----:B------:R1:W-:Y:S01]  /*25b0*/  LDGSTS.E [R252+0x3200], desc[UR18][R102.64], !P2 ;  /* 0x0320000066fc7fae */ /* 0x0003e2000d1a1012 */
[----:B------:R-:W-:Y:S02]  /*25c0*/  ISETP.GE.AND P2, PT, R51, R21, PT ;  /* 0x000000153300720c */ /* 0x000fe40003f46270 */
[----:B------:R-:W-:Y:S01]  /*25d0*/  LOP3.LUT R20, R20, 0xffff, RZ, 0xc0, !PT ;  /* 0x0000ffff14147812 */ /* 0x000fe200078ec0ff */
[C---:B------:R-:W-:Y:S01]  /*25e0*/  IMAD R23, R76.reuse, 0xe, RZ ;  /* 0x0000000e4c177824 */ /* 0x040fe200078e02ff */
[----:B------:R1:W-:Y:S01]  /*25f0*/  LDGSTS.E [R252+0x3400], desc[UR18][R104.64], !P1 ;  /* 0x0340000068fc7fae */ /* 0x0003e2000c9a1012 */
[----:B------:R-:W-:Y:S01]  /*2600*/  IMAD R22, R76, 0xf, RZ ;  /* 0x0000000f4c167824 */ /* 0x000fe200078e02ff */
[----:B------:R-:W-:Y:S01]  /*2610*/  SHF.R.U32.HI R21, RZ, 0xf, R20 ;  /* 0x0000000fff157819 */ /* 0x000fe20000011614 */
[----:B------:R-:W-:Y:S01]  /*2620*/  IMAD.WIDE R108, R23, 0x4, R240 ;  /* 0x00000004176c7825 */ /* 0x000fe200078e02f0 */
[----:B------:R1:W-:Y:S02]  /*2630*/  LDGSTS.E [R252+0x3600], desc[UR18][R106.64], !P1 ;  /* 0x036000006afc7fae */ /* 0x0003e4000c9a1012 */
[----:B------:R-:W-:Y:S01]  /*2640*/  LOP3.LUT P1, RZ, R21, 0x1, RZ, 0xc0, !PT ;  /* 0x0000000115ff7812 */ /* 0x000fe2000782c0ff */
[----:B------:R-:W-:Y:S01]  /*2650*/  IMAD.WIDE R110, R23, 0x4, R238 ;  /* 0x00000004176e7825 */ /* 0x000fe200078e02ee */
[----:B------:R-:W-:Y:S01]  /*2660*/  STL [R1+0xe8], R25 ;  /* 0x0000e81901007387 */ /* 0x000fe20000100800 */
[----:B------:R-:W-:-:S02]  /*2670*/  SHF.R.U32.HI R21, RZ, 0xe, R20 ;  /* 0x0000000eff157819 */ /* 0x000fc40000011614 */
[C---:B------:R-:W-:Y:S01]  /*2680*/  IMAD.WIDE R112, R22.reuse, 0x4, R240 ;  /* 0x0000000416707825 */ /* 0x040fe200078e02f0 */
[----:B------:R-:W-:Y:S03]  /*2690*/  STL [R1+0xe4], R24 ;  /* 0x0000e41801007387 */ /* 0x000fe60000100800 */
[----:B------:R-:W-:Y:S01]  /*26a0*/  IMAD.WIDE R114, R22, 0x4, R238 ;  /* 0x0000000416727825 */ /* 0x000fe200078e02ee */
[----:B------:R1:W-:Y:S03]  /*26b0*/  STL [R1+0xe0], R23 ;  /* 0x0000e01701007387 */ /* 0x0003e60000100800 */
[C---:B------:R-:W-:Y:S01]  /*26c0*/  VIADD R26, R73.reuse, 0xffffffc4 ;  /* 0xffffffc4491a7836 */ /* 0x040fe20000000000 */
[----:B------:R2:W-:Y:S01]  /*26d0*/  LDGSTS.E [R252+0x3800], desc[UR18][R108.64], !P4 ;  /* 0x038000006cfc7fae */ /* 0x0005e2000e1a1012 */
[----:B------:R-:W-:-:S02]  /*26e0*/  VIADD R31, R73, 0xffffffc7 ;  /* 0xffffffc7491f7836 */ /* 0x000fc40000000000 */
[----:B------:R-:W-:Y:S01]  /*26f0*/  VIADD R30, R73, 0xffffffc1 ;  /* 0xffffffc1491e7836 */ /* 0x000fe20000000000 */
[----:B------:R2:W-:Y:S01]  /*2700*/  LDGSTS.E [R252+0x3a00], desc[UR18][R110.64], !P4 ;  /* 0x03a000006efc7fae */ /* 0x0005e2000e1a1012 */
[----:B------:R-:W-:Y:S01]  /*2710*/  LOP3.LUT P4, RZ, R21, 0x1, RZ, 0xc0, !PT ;  /* 0x0000000115ff7812 */ /* 0x000fe2000788c0ff */
[----:B-1----:R-:W-:Y:S01]  /*2720*/  IMAD.SHL.U32 R23, R76, 0x10, RZ ;  /* 0x000000104c177824 */ /* 0x002fe200078e00ff */
[----:B------:R-:W-:Y:S01]  /*2730*/  SHF.R.U32.HI R21, RZ, 0xd, R20 ;  /* 0x0000000dff157819 */ /* 0x000fe20000011614 */
[----:B------:R1:W-:Y:S01]  /*2740*/  STL [R1+0xdc], R22 ;  /* 0x0000dc1601007387 */ /* 0x0003e20000100800 */
[----:B------:R-:W-:Y:S02]  /*2750*/  VIADD R34, R73, 0xffffffc2 ;  /* 0xffffffc249227836 */ /* 0x000fe40000000000 */
[C---:B------:R-:W-:Y:S01]  /*2760*/  IMAD.WIDE R116, R23.reuse, 0x4, R240 ;  /* 0x0000000417747825 */ /* 0x040fe200078e02f0 */
[----:B------:R2:W-:Y:S03]  /*2770*/  LDGSTS.E [R252+0x3c00], desc[UR18][R112.64], !P5 ;  /* 0x03c0000070fc7fae */ /* 0x0005e6000e9a1012 */
[----:B------:R-:W-:Y:S01]  /*2780*/  IMAD.WIDE R118, R23, 0x4, R238 ;  /* 0x0000000417767825 */ /* 0x000fe200078e02ee */
[----:B------:R2:W-:Y:S01]  /*2790*/  LDGSTS.E [R252+0x3e00], desc[UR18][R114.64], !P5 ;  /* 0x03e0000072fc7fae */ /* 0x0005e2000e9a1012 */
[----:B------:R-:W-:-:S02]  /*27a0*/  LOP3.LUT P5, RZ, R21, 0x1, RZ, 0xc0, !PT ;  /* 0x0000000115ff7812 */ /* 0x000fc400078ac0ff */
[----:B-1----:R-:W-:Y:S01]  /*27b0*/  IMAD R22, R76, 0x11, RZ ;  /* 0x000000114c167824 */ /* 0x002fe200078e02ff */
[----:B------:R-:W-:Y:S01]  /*27c0*/  SHF.R.U32.HI R21, RZ, 0xc, R20 ;  /* 0x0000000cff157819 */ /* 0x000fe20000011614 */
[----:B------:R1:W-:Y:S01]  /*27d0*/  STL [R1+0xd8], R23 ;  /* 0x0000d81701007387 */ /* 0x0003e20000100800 */
[----:B------:R-:W-:Y:S02]  /*27e0*/  VIADD R35, R73, 0xffffffdc ;  /* 0xffffffdc49237836 */ /* 0x000fe40000000000 */
[C---:B------:R-:W-:Y:S01]  /*27f0*/  IMAD.WIDE R120, R22.reuse, 0x4, R240 ;  /* 0x0000000416787825 */ /* 0x040fe200078e02f0 */
[----:B------:R2:W-:Y:S03]  /*2800*/  LDGSTS.E [R252+0x4000], desc[UR18][R116.64], P1 ;  /* 0x0400000074fc7fae */ /* 0x0005e600089a1012 */
[----:B------:R-:W-:Y:S01]  /*2810*/  IMAD.WIDE R122, R22, 0x4, R238 ;  /* 0x00000004167a7825 */ /* 0x000fe200078e02ee */
[----:B------:R2:W-:Y:S01]  /*2820*/  LDGSTS.E [R252+0x4200], desc[UR18][R118.64], P1 ;  /* 0x0420000076fc7fae */ /* 0x0005e200089a1012 */
[----:B------:R-:W-:-:S02]  /*2830*/  LOP3.LUT P1, RZ, R21, 0x1, RZ, 0xc0, !PT ;  /* 0x0000000115ff7812 */ /* 0x000fc4000782c0ff */
[----:B-1----:R-:W-:Y:S01]  /*2840*/  IMAD R23, R76, 0x12, RZ ;  /* 0x000000124c177824 */ /* 0x002fe200078e02ff */
[----:B------:R-:W-:Y:S01]  /*2850*/  SHF.R.U32.HI R21, RZ, 0xb, R20 ;  /* 0x0000000bff157819 */ /* 0x000fe20000011614 */
[----:B------:R1:W-:Y:S01]  /*2860*/  LDGSTS.E [R252+0x4400], desc[UR18][R120.64], P4 ;  /* 0x0440000078fc7fae */ /* 0x0003e2000a1a1012 */
[----:B------:R-:W-:Y:S02]  /*2870*/  VIADD R36, R73, 0xffffffdf ;  /* 0xffffffdf49247836 */ /* 0x000fe40000000000 */
[C---:B------:R-:W-:Y:S01]  /*2880*/  IMAD.WIDE R124, R23.reuse, 0x4, R240 ;  /* 0x00000004177c7825 */ /* 0x040fe200078e02f0 */
[----:B------:R1:W-:Y:S03]  /*2890*/  STL [R1+0xd4], R22 ;  /* 0x0000d41601007387 */ /* 0x0003e60000100800 */
[----:B------:R-:W-:Y:S01]  /*28a0*/  IMAD.WIDE R126, R23, 0x4, R238 ;  /* 0x00000004177e7825 */ /* 0x000fe200078e02ee */
[----:B------:R2:W-:Y:S01]  /*28b0*/  LDGSTS.E [R252+0x4600], desc[UR18][R122.64], P4 ;  /* 0x046000007afc7fae */ /* 0x0005e2000a1a1012 */
[----:B------:R-:W-:-:S02]  /*28c0*/  LOP3.LUT P4, RZ, R21, 0x1, RZ, 0xc0, !PT ;  /* 0x0000000115ff7812 */ /* 0x000fc4000788c0ff */
[----:B------:R-:W-:Y:S01]  /*28d0*/  SHF.R.U32.HI R21, RZ, 0xa, R20 ;  /* 0x0000000aff157819 */ /* 0x000fe20000011614 */
[----:B------:R2:W-:Y:S01]  /*28e0*/  LDGSTS.E [R252+0x4800], desc[UR18][R124.64], P5 ;  /* 0x048000007cfc7fae */ /* 0x0005e2000a9a1012 */
[C---:B------:R-:W-:Y:S02]  /*28f0*/  VIADD R38, R73.reuse, 0xffffffd8 ;  /* 0xffffffd849267836 */ /* 0x040fe40000000000 */
[----:B-1----:R-:W-:Y:S01]  /*2900*/  IMAD R22, R76, 0x13, RZ ;  /* 0x000000134c167824 */ /* 0x002fe200078e02ff */
[----:B------:R1:W-:Y:S01]  /*2910*/  STL [R1+0xd0], R23 ;  /* 0x0000d01701007387 */ /* 0x0003e20000100800 */
[----:B------:R-:W-:Y:S02]  /*2920*/  VIADD R39, R73, 0xffffffda ;  /* 0xffffffda49277836 */ /* 0x000fe40000000000 */
[----:B------:R-:W-:Y:S01]  /*2930*/  IMAD.WIDE R128, R22, 0x4, R240 ;  /* 0x0000000416807825 */ /* 0x000fe200078e02f0 */
[----:B------:R2:W-:Y:S01]  /*2940*/  LDGSTS.E [R252+0x4a00], desc[UR18][R126.64], P5 ;  /* 0x04a000007efc7fae */ /* 0x0005e2000a9a1012 */
[----:B------:R-:W-:-:S02]  /*2950*/  LOP3.LUT P5, RZ, R21, 0x1, RZ, 0xc0, !PT ;  /* 0x0000000115ff7812 */ /* 0x000fc400078ac0ff */
[----:B------:R-:W-:Y:S01]  /*2960*/  IMAD.WIDE R130, R22, 0x4, R238 ;  /* 0x0000000416827825 */ /* 0x000fe200078e02ee */
[----:B------:R2:W-:Y:S03]  /*2970*/  STL [R1+0xcc], R22 ;  /* 0x0000cc1601007387 */ /* 0x0005e60000100800 */
[C---:B-1----:R-:W-:Y:S01]  /*2980*/  IMAD R23, R76.reuse, 0x14, RZ ;  /* 0x000000144c177824 */ /* 0x042fe200078e02ff */
[----:B------:R1:W-:Y:S01]  /*2990*/  LDGSTS.E [R252+0x4c00], desc[UR18][R128.64], P1 ;  /* 0x04c0000080fc7fae */ /* 0x0003e200089a1012 */
[----:B------:R-:W-:Y:S02]  /*29a0*/  VIADD R21, R73, 0xffffffcc ;  /* 0xffffffcc49157836 */ /* 0x000fe40000000000 */
[----:B------:R-:W-:Y:S01]  /*29b0*/  IMAD.WIDE R132, R23, 0x4, R240 ;  /* 0x0000000417847825 */ /* 0x000fe200078e02f0 */
[----:B------:R1:W-:Y:S02]  /*29c0*/  LDGSTS.E [R252+0x4e00], desc[UR18][R130.64], P1 ;  /* 0x04e0000082fc7fae */ /* 0x0003e400089a1012 */
[----:B------:R-:W-:Y:S01]  /*29d0*/  ISETP.GE.U32.AND P1, PT, R21, 0x7fffffad, PT ;  /* 0x7fffffad1500780c */ /* 0x000fe20003f26070 */
[----:B--2---:R-:W-:Y:S01]  /*29e0*/  IMAD R22, R76, 0x15, RZ ;  /* 0x000000154c167824 */ /* 0x004fe200078e02ff */
[----:B------:R-:W-:Y:S01]  /*29f0*/  IADD3 R21, PT, PT, R73, -0x33, RZ ;  /* 0xffffffcd49157810 */ /* 0x000fe20007ffe0ff */
[----:B------:R-:W-:Y:S01]  /*2a00*/  IMAD.WIDE R134, R23, 0x4, R238 ;  /* 0x0000000417867825 */ /* 0x000fe200078e02ee */
[----:B------:R-:W-:Y:S01]  /*2a10*/  STL [R1+0xc8], R23 ;  /* 0x0000c81701007387 */ /* 0x000fe20000100800 */
[----:B------:R-:W-:-:S02]  /*2a20*/  SEL R24, RZ, 0x1, P1 ;  /* 0x00000001ff187807 */ /* 0x000fc40000800000 */
[C---:B------:R-:W-:Y:S01]  /*2a30*/  IMAD.WIDE R136, R22.reuse, 0x4, R240 ;  /* 0x0000000416887825 */ /* 0x040fe200078e02f0 */
[----:B------:R2:W-:Y:S03]  /*2a40*/  STL [R1+0xc4], R22 ;  /* 0x0000c41601007387 */ /* 0x0005e60000100800 */
[----:B------:R-:W-:Y:S01]  /*2a50*/  IMAD.WIDE R138, R22, 0x4, R238 ;  /* 0x00000004168a7825 */ /* 0x000fe200078e02ee */
[----:B------:R1:W-:Y:S03]  /*2a60*/  LDGSTS.E [R252+0x5000], desc[UR18][R132.64], P4 ;  /* 0x0500000084fc7fae */ /* 0x0003e6000a1a1012 */
[----:B------:R-:W-:Y:S01]  /*2a70*/  VIADD R42, R73, 0xffffffd4 ;  /* 0xffffffd4492a7836 */ /* 0x000fe20000000000 */
[----:B------:R1:W-:Y:S01]  /*2a80*/  LDGSTS.E [R252+0x5200], desc[UR18][R134.64], P4 ;  /* 0x0520000086fc7fae */ /* 0x0003e2000a1a1012 */
[----:B------:R-:W-:Y:S01]  /*2a90*/  ISETP.GE.U32.AND P4, PT, R21, 0x7fffffae, PT ;  /* 0x7fffffae1500780c */ /* 0x000fe20003f86070 */
[----:B--2---:R-:W-:-:S02]  /*2aa0*/  VIADD R22, R73, 0xffffffce ;  /* 0xffffffce49167836 */ /* 0x004fc40000000000 */
[C---:B------:R-:W-:Y:S01]  /*2ab0*/  VIADD R21, R73.reuse, 0xffffffcf ;  /* 0xffffffcf49157836 */ /* 0x040fe20000000000 */
[----:B------:R2:W-:Y:S01]  /*2ac0*/  LDGSTS.E [R252+0x5400], desc[UR18][R136.64], P5 ;  /* 0x0540000088fc7fae */ /* 0x0005e2000a9a1012 */
[----:B------:R-:W-:Y:S01]  /*2ad0*/  SEL R25, RZ, 0x1fffe, P4 ;  /* 0x0001fffeff197807 */ /* 0x000fe20002000000 */
[C---:B------:R-:W-:Y:S01]  /*2ae0*/  VIADD R43, R73.reuse, 0xffffffd6 ;  /* 0xffffffd6492b7836 */ /* 0x040fe20000000000 */
[----:B------:R-:W-:Y:S01]  /*2af0*/  ISETP.GE.U32.AND P6, PT, R22, 0x7fffffaf, PT ;  /* 0x7fffffaf1600780c */ /* 0x000fe20003fc6070 */
[----:B------:R1:W-:Y:S01]  /*2b00*/  LDGSTS.E [R252+0x5600], desc[UR18][R138.64], P5 ;  /* 0x056000008afc7fae */ /* 0x0003e2000a9a1012 */
[----:B------:R-:W-:Y:S01]  /*2b10*/  VIADD R22, R73, 0xffffffc8 ;  /* 0xffffffc849167836 */ /* 0x000fe20000000000 */
[----:B------:R-:W-:Y:S01]  /*2b20*/  ISETP.GE.U32.AND P5, PT, R21, 0x7fffffb0, PT ;  /* 0x7fffffb01500780c */ /* 0x000fe20003fa6070 */
[C---:B------:R-:W-:Y:S01]  /*2b30*/  VIADD R21, R73.reuse, 0xffffffc9 ;  /* 0xffffffc949157836 */ /* 0x040fe20000000000 */
[----:B------:R-:W-:Y:S01]  /*2b40*/  SEL R23, RZ, 0x4, P6 ;  /* 0x00000004ff177807 */ /* 0x000fe20003000000 */
[----:B------:R-:W-:Y:S01]  /*2b50*/  IMAD.IADD R24, R24, 0x1, R25 ;  /* 0x0000000118187824 */ /* 0x000fe200078e0219 */
[----:B------:R-:W-:Y:S01]  /*2b60*/  ISETP.GE.U32.AND P1, PT, R22, 0x7fffffa9, PT ;  /* 0x7fffffa91600780c */ /* 0x000fe20003f26070 */
[----:B------:R-:W-:Y:S01]  /*2b70*/  VIADD R22, R73, 0xffffffca ;  /* 0xffffffca49167836 */ /* 0x000fe20000000000 */
[----:B------:R-:W-:Y:S01]  /*2b80*/  ISETP.GE.U32.AND P4, PT, R21, 0x7fffffaa, PT ;  /* 0x7fffffaa1500780c */ /* 0x000fe20003f86070 */
[C---:B------:R-:W-:Y:S01]  /*2b90*/  VIADD R21, R73.reuse, 0xffffffcb ;  /* 0xffffffcb49157836 */ /* 0x040fe20000000000 */
[----:B------:R-:W-:Y:S01]  /*2ba0*/  SEL R28, RZ, 0x1, P1 ;  /* 0x00000001ff1c7807 */ /* 0x000fe20000800000 */
[C---:B------:R-:W-:Y:S01]  /*2bb0*/  VIADD R46, R73.reuse, 0xffffffd0 ;  /* 0xffffffd0492e7836 */ /* 0x040fe20000000000 */
[----:B------:R-:W-:Y:S01]  /*2bc0*/  ISETP.GE.U32.AND P6, PT, R22, 0x7fffffab, PT ;  /* 0x7fffffab1600780c */ /* 0x000fe20003fc6070 */
[C---:B------:R-:W-:Y:S01]  /*2bd0*/  VIADD R49, R73.reuse, 0xffffffc0 ;  /* 0xffffffc049317836 */ /* 0x040fe20000000000 */
[----:B------:R-:W-:Y:S01]  /*2be0*/  SEL R22, RZ, 0x7fff8, P5 ;  /* 0x0007fff8ff167807 */ /* 0x000fe20002800000 */
[----:B------:R-:W-:Y:S01]  /*2bf0*/  VIADD R50, R73, 0xffffffd2 ;  /* 0xffffffd249327836 */ /* 0x000fe20000000000 */
[----:B------:R-:W-:Y:S01]  /*2c00*/  ISETP.GE.U32.AND P5, PT, R21, 0x7fffffac, PT ;  /* 0x7fffffac1500780c */ /* 0x000fe20003fa6070 */
[C---:B------:R-:W-:Y:S01]  /*2c10*/  VIADD R21, R73.reuse, 0xffffffc5 ;  /* 0xffffffc549157836 */ /* 0x040fe20000000000 */
[----:B------:R-:W-:Y:S01]  /*2c20*/  ISETP.GE.U32.AND P1, PT, R26, 0x7fffffa5, PT ;  /* 0x7fffffa51a00780c */ /* 0x000fe20003f26070 */
[----:B------:R-:W-:Y:S01]  /*2c30*/  VIADD R26, R73, 0xffffffc6 ;  /* 0xffffffc6491a7836 */ /* 0x000fe20000000000 */
[----:B------:R-:W-:Y:S01]  /*2c40*/  SEL R29, RZ, 0x1fffe, P4 ;  /* 0x0001fffeff1d7807 */ /* 0x000fe20002000000 */
[C---:B------:R-:W-:Y:S01]  /*2c50*/  IMAD R53, R76.reuse, 0x16, RZ ;  /* 0x000000164c357824 */ /* 0x040fe200078e02ff */
[----:B------:R-:W-:Y:S01]  /*2c60*/  ISETP.GE.U32.AND P4, PT, R21, 0x7fffffa6, PT ;  /* 0x7fffffa61500780c */ /* 0x000fe20003f86070 */
[----:B------:R-:W-:Y:S01]  /*2c70*/  IMAD R52, R76, 0x17, RZ ;  /* 0x000000174c347824 */ /* 0x000fe200078e02ff */
[----:B------:R-:W-:Y:S01]  /*2c80*/  SEL R21, RZ, 0x4, P6 ;  /* 0x00000004ff157807 */ /* 0x000fe20003000000 */
[C---:B------:R-:W-:Y:S01]  /*2c90*/  IMAD.WIDE R172, R53.reuse, 0x4, R240 ;  /* 0x0000000435ac7825 */ /* 0x040fe200078e02f0 */
[----:B------:R-:W-:Y:S01]  /*2ca0*/  ISETP.GE.U32.AND P6, PT, R26, 0x7fffffa7, PT ;  /* 0x7fffffa71a00780c */ /* 0x000fe20003fc6070 */
[----:B------:R-:W-:Y:S01]  /*2cb0*/  STL [R1+0xc0], R53 ;  /* 0x0000c03501007387 */ /* 0x000fe20000100800 */
[----:B------:R-:W-:Y:S01]  /*2cc0*/  SEL R26, RZ, 0x7fff8, P5 ;  /* 0x0007fff8ff1a7807 */ /* 0x000fe20002800000 */
[----:B------:R-:W-:Y:S01]  /*2cd0*/  IMAD.WIDE R174, R53, 0x4, R238 ;  /* 0x0000000435ae7825 */ /* 0x000fe200078e02ee */
[----:B------:R-:W-:Y:S01]  /*2ce0*/  ISETP.GE.U32.AND P5, PT, R31, 0x7fffffa8, PT ;  /* 0x7fffffa81f00780c */ /* 0x000fe20003fa6070 */
[----:B------:R-:W-:Y:S01]  /*2cf0*/  STL [R1+0xbc], R52 ;  /* 0x0000bc3401007387 */ /* 0x000fe20000100800 */
[----:B------:R-:W-:Y:S01]  /*2d00*/  SEL R32, RZ, 0x1, P1 ;  /* 0x00000001ff207807 */ /* 0x000fe20000800000 */
[----:B------:R-:W-:Y:S01]  /*2d10*/  VIADD R31, R73, 0xffffffc3 ;  /* 0xffffffc3491f7836 */ /* 0x000fe20000000000 */
[----:B------:R-:W-:Y:S01]  /*2d20*/  ISETP.GE.U32.AND P1, PT, R30, 0x7fffffa2, PT ;  /* 0x7fffffa21e00780c */ /* 0x000fe20003f26070 */
[----:B------:R-:W-:Y:S01]  /*2d30*/  IMAD.WIDE R176, R52, 0x4, R240 ;  /* 0x0000000434b07825 */ /* 0x000fe200078e02f0 */
[----:B------:R-:W-:-:S02]  /*2d40*/  SEL R33, RZ, 0x1fffe, P4 ;  /* 0x0001fffeff217807 */ /* 0x000fc40002000000 */
[----:B------:R-:W-:Y:S01]  /*2d50*/  SEL R30, RZ, 0x4, P6 ;  /* 0x00000004ff1e7807 */ /* 0x000fe20003000000 */
[----:B------:R-:W-:Y:S01]  /*2d60*/  IMAD.IADD R28, R28, 0x1, R29 ;  /* 0x000000011c1c7824 */ /* 0x000fe200078e021d */
[----:B------:R-:W-:Y:S01]  /*2d70*/  ISETP.GE.U32.AND P4, PT, R34, 0x7fffffa3, PT ;  /* 0x7fffffa32200780c */ /* 0x000fe20003f86070 */
[----:B------:R-:W-:Y:S01]  /*2d80*/  VIADD R34, R73, 0xffffffdd ;  /* 0xffffffdd49227836 */ /* 0x000fe20000000000 */
[----:B------:R-:W-:Y:S01]  /*2d90*/  ISETP.GE.U32.AND P6, PT, R31, 0x7fffffa4, PT ;  /* 0x7fffffa41f00780c */ /* 0x000fe20003fc6070 */
[----:B------:R-:W-:Y:S01]  /*2da0*/  IMAD.WIDE R178, R52, 0x4, R238 ;  /* 0x0000000434b27825 */ /* 0x000fe200078e02ee */
[----:B------:R-:W-:Y:S02]  /*2db0*/  SEL R31, RZ, 0x7fff8, P5 ;  /* 0x0007fff8ff1f7807 */ /* 0x000fe40002800000 */
[----:B------:R-:W-:Y:S01]  /*2dc0*/  ISETP.GE.U32.AND P5, PT, R35, 0x7fffffbd, PT ;  /* 0x7fffffbd2300780c */ /* 0x000fe20003fa6070 */
[----:B------:R-:W-:Y:S01]  /*2dd0*/  VIADD R35, R73, 0xffffffde ;  /* 0xffffffde49237836 */ /* 0x000fe20000000000 */
[----:B------:R-:W-:Y:S01]  /*2de0*/  SEL R37, RZ, 0x1fffe, P1 ;  /* 0x0001fffeff257807 */ /* 0x000fe20000800000 */
[----:B------:R-:W-:Y:S01]  /*2df0*/  IMAD.IADD R32, R32, 0x1, R33 ;  /* 0x0000000120207824 */ /* 0x000fe200078e0221 */
[----:B------:R-:W-:Y:S01]  /*2e00*/  ISETP.GE.U32.AND P1, PT, R34, 0x7fffffbe, PT ;  /* 0x7fffffbe2200780c */ /* 0x000fe20003f26070 */
[----:B------:R-:W-:Y:S01]  /*2e10*/  IMAD R218, R51, R77, RZ ;  /* 0x0000004d33da7224 */ /* 0x000fe200078e02ff */
[----:B------:R-:W-:Y:S01]  /*2e20*/  SEL R34, RZ, 0x4, P4 ;  /* 0x00000004ff227807 */ /* 0x000fe20002000000 */
[----:B------:R-:W-:Y:S01]  /*2e30*/  IMAD R19, R19, UR4, RZ ;  /* 0x0000000413137c24 */ /* 0x000fe2000f8e02ff */
[----:B------:R-:W-:Y:S01]  /*2e40*/  ISETP.GE.U32.AND P4, PT, R35, 0x7fffffbf, PT ;  /* 0x7fffffbf2300780c */ /* 0x000fe20003f86070 */
[----:B------:R-:W-:Y:S01]  /*2e50*/  IMAD R16, R16, UR4, RZ ;  /* 0x0000000410107c24 */ /* 0x000fe2000f8e02ff */
[----:B------:R-:W-:Y:S01]  /*2e60*/  SEL R35, RZ, 0x7fff8, P6 ;  /* 0x0007fff8ff237807 */ /* 0x000fe20003000000 */
[----:B------:R-:W-:Y:S01]  /*2e70*/  IMAD R12, R12, UR4, RZ ;  /* 0x000000040c0c7c24 */ /* 0x000fe2000f8e02ff */
[----:B------:R-:W-:Y:S01]  /*2e80*/  ISETP.GE.U32.AND P6, PT, R36, 0x7fffffc0, PT ;  /* 0x7fffffc02400780c */ /* 0x000fe20003fc6070 */
[----:B------:R-:W-:Y:S01]  /*2e90*/  VIADD R36, R73, 0xffffffd9 ;  /* 0xffffffd949247836 */ /* 0x000fe20000000000 */
[----:B------:R-:W-:Y:S01]  /*2ea0*/  SEL R41, RZ, 0x1fffe, P1 ;  /* 0x0001fffeff297807 */ /* 0x000fe20000800000 */
[----:B------:R-:W-:Y:S01]  /*2eb0*/  IMAD R10, R10, UR4, RZ ;  /* 0x000000040a0a7c24 */ /* 0x000fe2000f8e02ff */
[----:B------:R-:W-:Y:S01]  /*2ec0*/  SEL R40, RZ, 0x1, P5 ;  /* 0x00000001ff287807 */ /* 0x000fe20002800000 */
[----:B------:R-:W-:Y:S01]  /*2ed0*/  IMAD R11, R11, UR4, RZ ;  /* 0x000000040b0b7c24 */ /* 0x000fe2000f8e02ff */
[----:B------:R-:W-:Y:S01]  /*2ee0*/  ISETP.GE.U32.AND P1, PT, R36, 0x7fffffba, PT ;  /* 0x7fffffba2400780c */ /* 0x000fe20003f26070 */
[----:B------:R-:W-:Y:S01]  /*2ef0*/  VIADD R36, R73, 0xffffffdb ;  /* 0xffffffdb49247836 */ /* 0x000fe20000000000 */
[----:B------:R-:W-:Y:S01]  /*2f00*/  ISETP.GE.U32.AND P5, PT, R38, 0x7fffffb9, PT ;  /* 0x7fffffb92600780c */ /* 0x000fe20003fa6070 */
[----:B------:R-:W-:Y:S01]  /*2f10*/  IMAD.IADD R40, R40, 0x1, R41 ;  /* 0x0000000128287824 */ /* 0x000fe200078e0229 */
        /* <DEDUP_REMOVED lines=9> */
[----:B------:R-:W-:Y:S01]  /*2fb0*/  IMAD.SHL.U32 R217, R76, 0x20, RZ ;  /* 0x000000204cd97824 */ /* 0x000fe200078e00ff */
[----:B------:R-:W-:Y:S01]  /*2fc0*/  SEL R44, RZ, 0x1, P5 ;  /* 0x00000001ff2c7807 */ /* 0x000fe20002800000 */
[----:B------:R-:W-:Y:S01]  /*2fd0*/  IMAD.SHL.U32 R77, R77, 0x20, RZ ;  /* 0x000000204d4d7824 */ /* 0x000fe200078e00ff */
[----:B------:R-:W-:Y:S01]  /*2fe0*/  ISETP.GE.U32.AND P1, PT, R36, 0x7fffffb6, PT ;  /* 0x7fffffb62400780c */ /* 0x000fe20003f26070 */
[----:B------:R-:W-:Y:S01]  /*2ff0*/  VIADD R36, R73, 0xffffffd7 ;  /* 0xffffffd749247836 */ /* 0x000fe20000000000 */
[----:B------:R-:W-:Y:S01]  /*3000*/  ISETP.GE.U32.AND P5, PT, R42, 0x7fffffb5, PT ;  /* 0x7fffffb52a00780c */ /* 0x000fe20003fa6070 */
[----:B------:R-:W-:Y:S01]  /*3010*/  IMAD.IADD R44, R44, 0x1, R45 ;  /* 0x000000012c2c7824 */ /* 0x000fe200078e022d */
[----:B------:R-:W-:Y:S01]  /*3020*/  SEL R42, RZ, 0x4, P4 ;  /* 0x00000004ff2a7807 */ /* 0x000fe20002000000 */
[----:B------:R-:W-:Y:S01]  /*3030*/  IMAD.WIDE R236, R217, 0x4, R236 ;  /* 0x00000004d9ec7825 */ /* 0x000fe200078e02ec */
[----:B------:R-:W-:-:S02]  /*3040*/  ISETP.GE.U32.AND P4, PT, R43, 0x7fffffb7, PT ;  /* 0x7fffffb72b00780c */ /* 0x000fc40003f86070 */
[----:B------:R-:W-:Y:S01]  /*3050*/  SEL R43, RZ, 0x7fff8, P6 ;  /* 0x0007fff8ff2b7807 */ /* 0x000fe20003000000 */
[C---:B---3--:R-:W-:Y:S01]  /*3060*/  IMAD.WIDE R234, R217.reuse, 0x4, R234 ;  /* 0x00000004d9ea7825 */ /* 0x048fe200078e02ea */
[----:B------:R-:W-:Y:S02]  /*3070*/  SEL R47, RZ, 0x1, P5 ;  /* 0x00000001ff2f7807 */ /* 0x000fe40002800000 */
[----:B------:R-:W-:Y:S01]  /*3080*/  SEL R48, RZ, 0x1fffe, P1 ;  /* 0x0001fffeff307807 */ /* 0x000fe20000800000 */
[----:B----4-:R-:W-:Y:S01]  /*3090*/  IMAD.WIDE R232, R217, 0x4, R232 ;  /* 0x00000004d9e87825 */ /* 0x010fe200078e02e8 */
[----:B------:R-:W-:Y:S02]  /*30a0*/  ISETP.GE.U32.AND P6, PT, R36, 0x7fffffb8, PT ;  /* 0x7fffffb82400780c */ /* 0x000fe40003fc6070 */
[----:B------:R-:W-:Y:S01]  /*30b0*/  LOP3.LUT R24, R24, 0x3, RZ, 0xc0, !PT ;  /* 0x0000000318187812 */ /* 0x000fe200078ec0ff */
[----:B------:R-:W-:Y:S01]  /*30c0*/  VIADD R36, R73, 0xffffffd1 ;  /* 0xffffffd149247836 */ /* 0x000fe20000000000 */
[----:B------:R-:W-:Y:S01]  /*30d0*/  ISETP.GE.U32.AND P5, PT, R46, 0x7fffffb1, PT ;  /* 0x7fffffb12e00780c */ /* 0x000fe20003fa6070 */
[----:B------:R-:W-:Y:S01]  /*30e0*/  IMAD.IADD R47, R47, 0x1, R48 ;  /* 0x000000012f2f7824 */ /* 0x000fe200078e0230 */
[----:B------:R-:W-:Y:S01]  /*30f0*/  IADD3 R22, PT, PT, R24, R22, R23 ;  /* 0x0000001618167210 */ /* 0x000fe20007ffe017 */
[----:B-----5:R-:W-:Y:S01]  /*3100*/  IMAD.WIDE R230, R217, 0x4, R230 ;  /* 0x00000004d9e67825 */ /* 0x020fe200078e02e6 */
[----:B------:R-:W-:-:S02]  /*3110*/  ISETP.GE.U32.AND P1, PT, R36, 0x7fffffb2, PT ;  /* 0x7fffffb22400780c */ /* 0x000fc40003f26070 */
[----:B------:R-:W-:Y:S01]  /*3120*/  SHF.R.U32.HI R24, RZ, 0x9, R20 ;  /* 0x00000009ff187819 */ /* 0x000fe20000011614 */
[----:B------:R-:W-:Y:S01]  /*3130*/  VIADD R36, R73, 0xffffffd3 ;  /* 0xffffffd349247836 */ /* 0x000fe20000000000 */
[----:B------:R-:W-:Y:S01]  /*3140*/  SEL R46, RZ, 0x4, P4 ;  /* 0x00000004ff2e7807 */ /* 0x000fe20002000000 */
[----:B------:R-:W-:Y:S01]  /*3150*/  IMAD.WIDE R228, R217, 0x4, R228 ;  /* 0x00000004d9e47825 */ /* 0x000fe200078e02e4 */
[----:B------:R-:W-:Y:S02]  /*3160*/  ISETP.GE.U32.AND P4, PT, R49, 0x7fffffa1, PT ;  /* 0x7fffffa13100780c */ /* 0x000fe40003f86070 */
[----:B------:R-:W-:Y:S01]  /*3170*/  SEL R49, RZ, 0x1, P5 ;  /* 0x00000001ff317807 */ /* 0x000fe20002800000 */
[----:B------:R-:W-:Y:S01]  /*3180*/  IMAD.WIDE R226, R217, 0x4, R226 ;  /* 0x00000004d9e27825 */ /* 0x000fe200078e02e2 */
[----:B------:R-:W-:Y:S02]  /*3190*/  SEL R23, RZ, 0x7fff8, P6 ;  /* 0x0007fff8ff177807 */ /* 0x000fe40003000000 */
[----:B------:R-:W-:Y:S01]  /*31a0*/  LOP3.LUT R47, R47, 0x3, RZ, 0xc0, !PT ;  /* 0x000000032f2f7812 */ /* 0x000fe200078ec0ff */
[----:B------:R-:W-:Y:S01]  /*31b0*/  IMAD.WIDE R224, R217, 0x4, R224 ;  /* 0x00000004d9e07825 */ /* 0x000fe200078e02e0 */
[----:B------:R-:W-:-:S02]  /*31c0*/  ISETP.GE.U32.AND P5, PT, R50, 0x7fffffb3, PT ;  /* 0x7fffffb33200780c */ /* 0x000fc40003fa6070 */
[----:B------:R-:W-:Y:S01]  /*31d0*/  LOP3.LUT P6, RZ, R24, 0x1, RZ, 0xc0, !PT ;  /* 0x0000000118ff7812 */ /* 0x000fe200078cc0ff */
[C---:B------:R-:W-:Y:S01]  /*31e0*/  IMAD.WIDE R222, R217.reuse, 0x4, R222 ;  /* 0x00000004d9de7825 */ /* 0x040fe200078e02de */
[----:B------:R-:W-:Y:S02]  /*31f0*/  SEL R50, RZ, 0x1fffe, P1 ;  /* 0x0001fffeff327807 */ /* 0x000fe40000800000 */
[----:B------:R-:W-:Y:S01]  /*3200*/  SHF.R.U32.HI R24, RZ, 0x8, R20 ;  /* 0x00000008ff187819 */ /* 0x000fe20000011614 */
[----:B------:R-:W-:Y:S01]  /*3210*/  IMAD.WIDE R220, R217, 0x4, R220 ;  /* 0x00000004d9dc7825 */ /* 0x000fe200078e02dc */
[----:B------:R-:W-:Y:S02]  /*3220*/  ISETP.GE.U32.AND P1, PT, R36, 0x7fffffb4, PT ;  /* 0x7fffffb42400780c */ /* 0x000fe40003f26070 */
[----:B------:R-:W-:Y:S01]  /*3230*/  IADD3 R46, PT, PT, R47, R23, R46 ;  /* 0x000000172f2e7210 */ /* 0x000fe20007ffe02e */
[----:B------:R-:W-:Y:S01]  /*3240*/  IMAD.IADD R49, R49, 0x1, R50 ;  /* 0x0000000131317824 */ /* 0x000fe200078e0232 */
[----:B------:R-:W-:Y:S01]  /*3250*/  SHF.R.U32.HI R25, RZ, 0x7, R20 ;  /* 0x00000007ff197819 */ /* 0x000fe20000011614 */
[C---:B------:R-:W-:Y:S01]  /*3260*/  IMAD.WIDE R212, R217.reuse, 0x4, R212 ;  /* 0x00000004d9d47825 */ /* 0x040fe200078e02d4 */
[----:B------:R-:W-:Y:S01]  /*3270*/  SEL R23, RZ, 0x4, P5 ;  /* 0x00000004ff177807 */ /* 0x000fe20002800000 */
[----:B------:R3:W-:Y:S01]  /*3280*/  LDGSTS.E [R252+0x5800], desc[UR18][R172.64], P6 ;  /* 0x05800000acfc7fae */ /* 0x0007e2000b1a1012 */
[----:B------:R-:W-:Y:S01]  /*3290*/  LOP3.LUT P5, RZ, R24, 0x1, RZ, 0xc0, !PT ;  /* 0x0000000118ff7812 */ /* 0x000fe200078ac0ff */
[C---:B------:R-:W-:Y:S01]  /*32a0*/  IMAD.WIDE R74, R217.reuse, 0x4, R74 ;  /* 0x00000004d94a7825 */ /* 0x040fe200078e024a */
[----:B------:R-:W-:Y:S01]  /*32b0*/  SEL R24, RZ, 0x7fff8, P1 ;  /* 0x0007fff8ff187807 */ /* 0x000fe20000800000 */
[----:B------:R4:W-:Y:S01]  /*32c0*/  LDGSTS.E [R252+0x5a00], desc[UR18][R174.64], P6 ;  /* 0x05a00000aefc7fae */ /* 0x0009e2000b1a1012 */
[----:B------:R-:W-:Y:S01]  /*32d0*/  SEL R36, RZ, 0x1, P4 ;  /* 0x00000001ff247807 */ /* 0x000fe20002000000 */
[----:B------:R-:W-:Y:S01]  /*32e0*/  IMAD.WIDE R78, R217, 0x4, R78 ;  /* 0x00000004d94e7825 */ /* 0x000fe200078e024e */
[----:B------:R-:W-:-:S02]  /*32f0*/  LOP3.LUT P1, RZ, R25, 0x1, RZ, 0xc0, !PT ;  /* 0x0000000119ff7812 */ /* 0x000fc4000782c0ff */
[----:B------:R-:W-:Y:S01]  /*3300*/  LOP3.LUT R49, R49, 0x3, RZ, 0xc0, !PT ;  /* 0x0000000331317812 */ /* 0x000fe200078ec0ff */
[----:B------:R-:W-:Y:S01]  /*3310*/  IMAD R25, R76, 0x18, RZ ;  /* 0x000000184c197824 */ /* 0x000fe200078e02ff */
[----:B------:R-:W-:Y:S01]  /*3320*/  LOP3.LUT R28, R28, 0x3, RZ, 0xc0, !PT ;  /* 0x000000031c1c7812 */ /* 0x000fe200078ec0ff */
[----:B------:R-:W-:Y:S01]  /*3330*/  IMAD.IADD R36, R36, 0x1, R37 ;  /* 0x0000000124247824 */ /* 0x000fe200078e0225 */
[----:B------:R-:W-:Y:S01]  /*3340*/  IADD3 R24, PT, PT, R49, R24, R23 ;  /* 0x0000001831187210 */ /* 0x000fe20007ffe017 */
[C---:B------:R-:W-:Y:S01]  /*3350*/  IMAD.WIDE R180, R25.reuse, 0x4, R240 ;  /* 0x0000000419b47825 */ /* 0x040fe200078e02f0 */
[----:B------:R-:W-:Y:S01]  /*3360*/  SHF.R.U32.HI R23, RZ, 0x6, R20 ;  /* 0x00000006ff177819 */ /* 0x000fe20000011614 */
[----:B------:R5:W-:Y:S01]  /*3370*/  STL [R1+0xb8], R25 ;  /* 0x0000b81901007387 */ /* 0x000be20000100800 */
[----:B------:R-:W-:Y:S01]  /*3380*/  LOP3.LUT R36, R36, 0x3, RZ, 0xc0, !PT ;  /* 0x0000000324247812 */ /* 0x000fe200078ec0ff */
[----:B------:R-:W-:Y:S01]  /*3390*/  IMAD.WIDE R182, R25, 0x4, R238 ;  /* 0x0000000419b67825 */ /* 0x000fe200078e02ee */
[----:B------:R-:W-:Y:S01]  /*33a0*/  LOP3.LUT R32, R32, 0x3, RZ, 0xc0, !PT ;  /* 0x0000000320207812 */ /* 0x000fe200078ec0ff */
[----:B------:R1:W-:Y:S01]  /*33b0*/  LDGSTS.E [R252+0x5c00], desc[UR18][R176.64], P5 ;  /* 0x05c00000b0fc7fae */ /* 0x0003e2000a9a1012 */
[----:B------:R-:W-:Y:S01]  /*33c0*/  IADD3 R34, PT, PT, R36, R35, R34 ;  /* 0x0000002324227210 */ /* 0x000fe20007ffe022 */
[----:B------:R-:W-:Y:S01]  /*33d0*/  IMAD R36, R17, UR4, RZ ;  /* 0x0000000411247c24 */ /* 0x000fe2000f8e02ff */
[----:B------:R-:W-:Y:S01]  /*33e0*/  IADD3 R21, PT, PT, R28, R26, R21 ;  /* 0x0000001a1c157210 */ /* 0x000fe20007ffe015 */
[----:B------:R1:W-:Y:S01]  /*33f0*/  LDGSTS.E [R252+0x5e00], desc[UR18][R178.64], P5 ;  /* 0x05e00000b2fc7fae */ /* 0x0003e2000a9a1012 */
[----:B------:R-:W-:Y:S01]  /*3400*/  LOP3.LUT P5, RZ, R23, 0x1, RZ, 0xc0, !PT ;  /* 0x0000000117ff7812 */ /* 0x000fe200078ac0ff */
[----:B------:R-:W-:Y:S01]  /*3410*/  IMAD R26, R76, 0x19, RZ ;  /* 0x000000194c1a7824 */ /* 0x000fe200078e02ff */
[----:B-----5:R-:W-:Y:S01]  /*3420*/  SHF.R.U32.HI R25, RZ, 0x5, R20 ;  /* 0x00000005ff197819 */ /* 0x020fe20000011614 */
[----:B------:R5:W-:Y:S01]  /*3430*/  LDGSTS.E [R252+0x6000], desc[UR18][R180.64], P1 ;  /* 0x06000000b4fc7fae */ /* 0x000be200089a1012 */
[----:B------:R-:W-:Y:S01]  /*3440*/  IADD3 R30, PT, PT, R32, R31, R30 ;  /* 0x0000001f201e7210 */ /* 0x000fe20007ffe01e */
[----:B------:R-:W-:Y:S01]  /*3450*/  IMAD.WIDE R184, R26, 0x4, R240 ;  /* 0x000000041ab87825 */ /* 0x000fe200078e02f0 */
[----:B------:R-:W-:Y:S01]  /*3460*/  LOP3.LUT R23, R34, 0xf, RZ, 0xc0, !PT ;  /* 0x0000000f22177812 */ /* 0x000fe200078ec0ff */
[----:B------:R1:W-:Y:S01]  /*3470*/  LDGSTS.E [R252+0x6200], desc[UR18][R182.64], P1 ;  /* 0x06200000b6fc7fae */ /* 0x0003e200089a1012 */
[----:B------:R-:W-:Y:S01]  /*3480*/  LOP3.LUT P1, RZ, R25, 0x1, RZ, 0xc0, !PT ;  /* 0x0000000119ff7812 */ /* 0x000fe2000782c0ff */
[----:B------:R-:W-:Y:S01]  /*3490*/  IMAD R25, R76, 0x1a, RZ ;  /* 0x0000001a4c197824 */ /* 0x000fe200078e02ff */
[----:B------:R-:W-:Y:S01]  /*34a0*/  ISETP.GE.AND P6, PT, R51, R73, PT ;  /* 0x000000493300720c */ /* 0x000fe20003fc6270 */
[----:B------:R-:W-:Y:S01]  /*34b0*/  IMAD.WIDE R186, R26, 0x4, R238 ;  /* 0x000000041aba7825 */ /* 0x000fe200078e02ee */
[----:B------:R1:W-:Y:S01]  /*34c0*/  STL [R1+0xb4], R26 ;  /* 0x0000b41a01007387 */ /* 0x0003e20000100800 */
[----:B------:R-:W-:-:S02]  /*34d0*/  LOP3.LUT R44, R44, 0x3, RZ, 0xc0, !PT ;  /* 0x000000032c2c7812 */ /* 0x000fc400078ec0ff */
[----:B------:R-:W-:Y:S01]  /*34e0*/  IMAD R30, R30, 0x10, R23 ;  /* 0x000000101e1e7824 */ /* 0x000fe200078e0217 */
[----:B------:R-:W-:Y:S01]  /*34f0*/  SHF.R.U32.HI R23, RZ, 0x4, R20 ;  /* 0x00000004ff177819 */ /* 0x000fe20000011614 */
[C---:B------:R-:W-:Y:S01]  /*3500*/  IMAD.WIDE R188, R25.reuse, 0x4, R240 ;  /* 0x0000000419bc7825 */ /* 0x040fe200078e02f0 */
[----:B------:R2:W-:Y:S01]  /*3510*/  STL [R1+0xb0], R25 ;  /* 0x0000b01901007387 */ /* 0x0005e20000100800 */
[----:B------:R-:W-:Y:S02]  /*3520*/  IADD3 R42, PT, PT, R44, R43, R42 ;  /* 0x0000002b2c2a7210 */ /* 0x000fe40007ffe02a */
[----:B------:R-:W-:Y:S01]  /*3530*/  IMAD.WIDE R190, R25, 0x4, R238 ;  /* 0x0000000419be7825 */ /* 0x000fe200078e02ee */
[----:B------:R3:W-:Y:S01]  /*3540*/  LDGSTS.E [R252+0x6400], desc[UR18][R184.64], P5 ;  /* 0x06400000b8fc7fae */ /* 0x0007e2000a9a1012 */
[----:B------:R-:W-:Y:S02]  /*3550*/  LOP3.LUT R40, R40, 0x3, RZ, 0xc0, !PT ;  /* 0x0000000328287812 */ /* 0x000fe400078ec0ff */
[----:B-1----:R-:W-:Y:S01]  /*3560*/  IMAD R26, R76, 0x1b, RZ ;  /* 0x0000001b4c1a7824 */ /* 0x002fe200078e02ff */
[----:B------:R1:W-:Y:S01]  /*3570*/  LDGSTS.E [R252+0x6600], desc[UR18][R186.64], P5 ;  /* 0x06600000bafc7fae */ /* 0x0003e2000a9a1012 */
[----:B------:R-:W-:Y:S01]  /*3580*/  LOP3.LUT P5, RZ, R23, 0x1, RZ, 0xc0, !PT ;  /* 0x0000000117ff7812 */ /* 0x000fe200078ac0ff */
[----:B------:R-:W-:Y:S01]  /*3590*/  IMAD.SHL.U32 R21, R21, 0x100, RZ ;  /* 0x0000010015157824 */ /* 0x000fe200078e00ff */
[----:B--2---:R-:W-:Y:S01]  /*35a0*/  SHF.R.U32.HI R25, RZ, 0x3, R20 ;  /* 0x00000003ff197819 */ /* 0x004fe20000011614 */
[----:B------:R2:W-:Y:S01]  /*35b0*/  LDGSTS.E [R252+0x6800], desc[UR18][R188.64], P1 ;  /* 0x06800000bcfc7fae */ /* 0x0005e200089a1012 */
[----:B------:R-:W-:Y:S01]  /*35c0*/  LOP3.LUT R23, R24, 0xf, RZ, 0xc0, !PT ;  /* 0x0000000f18177812 */ /* 0x000fe200078ec0ff */
[----:B------:R-:W-:Y:S01]  /*35d0*/  IMAD R24, R76, 0x1c, RZ ;  /* 0x0000001c4c187824 */ /* 0x000fe200078e02ff */
[----:B------:R-:W-:Y:S01]  /*35e0*/  IADD3 R38, PT, PT, R40, R39, R38 ;  /* 0x0000002728267210 */ /* 0x000fe20007ffe026 */
[----:B------:R1:W-:Y:S01]  /*35f0*/  LDGSTS.E [R252+0x6a00], desc[UR18][R190.64], P1 ;  /* 0x06a00000befc7fae */ /* 0x0003e200089a1012 */
[----:B------:R-:W-:Y:S01]  /*3600*/  LOP3.LUT P1, RZ, R25, 0x1, RZ, 0xc0, !PT ;  /* 0x0000000119ff7812 */ /* 0x000fe2000782c0ff */
[----:B------:R-:W-:Y:S01]  /*3610*/  IMAD.WIDE R192, R26, 0x4, R240 ;  /* 0x000000041ac07825 */ /* 0x000fe200078e02f0 */
[----:B------:R-:W-:Y:S01]  /*3620*/  SHF.L.U32 R25, R42, 0x8, RZ ;  /* 0x000000082a197819 */ /* 0x000fe200000006ff */
[----:B------:R1:W-:Y:S01]  /*3630*/  STL [R1+0xac], R26 ;  /* 0x0000ac1a01007387 */ /* 0x0003e20000100800 */
[----:B------:R-:W-:Y:S01]  /*3640*/  LOP3.LUT R28, R27, 0x60, RZ, 0xc0, !PT ;  /* 0x000000601b1c7812 */ /* 0x000fe200078ec0ff */
[----:B------:R-:W-:Y:S01]  /*3650*/  IMAD.WIDE R194, R26, 0x4, R238 ;  /* 0x000000041ac27825 */ /* 0x000fe200078e02ee */
[----:B------:R-:W-:Y:S01]  /*3660*/  LOP3.LUT R25, R25, 0xf00, RZ, 0xe2, !PT ;  /* 0x00000f0019197812 */ /* 0x000fe200078ee2ff */
[----:B------:R2:W-:Y:S01]  /*3670*/  LDGSTS.E [R252+0x6c00], desc[UR18][R192.64], P5 ;  /* 0x06c00000c0fc7fae */ /* 0x0005e2000a9a1012 */
[----:B------:R-:W-:Y:S01]  /*3680*/  SHF.R.U32.HI R69, RZ, 0x1, R28 ;  /* 0x00000001ff457819 */ /* 0x000fe2000001161c */
[----:B------:R-:W-:-:S02]  /*3690*/  IMAD.WIDE R196, R24, 0x4, R240 ;  /* 0x0000000418c47825 */ /* 0x000fc400078e02f0 */
[----:B------:R2:W-:Y:S01]  /*36a0*/  LDGSTS.E [R252+0x6e00], desc[UR18][R194.64], P5 ;  /* 0x06e00000c2fc7fae */ /* 0x0005e2000a9a1012 */
[----:B------:R-:W-:Y:S01]  /*36b0*/  LOP3.LUT R69, R70, R69, RZ, 0x3c, !PT ;  /* 0x0000004546457212 */ /* 0x000fe200078e3cff */
[----:B------:R-:W-:Y:S02]  /*36c0*/  IMAD.WIDE R204, R24, 0x4, R238 ;  /* 0x0000000418cc7825 */ /* 0x000fe400078e02ee */
[----:B------:R2:W-:Y:S02]  /*36d0*/  LDGSTS.E [R252+0x7000], desc[UR18][R196.64], P1 ;  /* 0x07000000c4fc7fae */ /* 0x0005e400089a1012 */
[----:B-1----:R-:W-:Y:S02]  /*36e0*/  VIADD R26, R73, 0x1f ;  /* 0x0000001f491a7836 */ /* 0x002fe40000000000 */
[----:B------:R-:W-:Y:S01]  /*36f0*/  IMAD R46, R46, 0x10, R23 ;  /* 0x000000102e2e7824 */ /* 0x000fe200078e0217 */
[--C-:B------:R-:W-:Y:S01]  /*3700*/  SHF.R.U32.HI R23, RZ, 0x2, R20.reuse ;  /* 0x00000002ff177819 */ /* 0x100fe20000011614 */
[----:B------:R1:W-:Y:S01]  /*3710*/  LDGSTS.E [R252+0x7200], desc[UR18][R204.64], P1 ;  /* 0x07200000ccfc7fae */ /* 0x0003e200089a1012 */
[----:B------:R-:W-:Y:S01]  /*3720*/  ISETP.GT.AND P1, PT, R26, 0x1f, PT ;  /* 0x0000001f1a00780c */ /* 0x000fe20003f24270 */
[----:B------:R-:W-:Y:S01]  /*3730*/  IMAD R25, R38, 0x1000, R25 ;  /* 0x0000100026197824 */ /* 0x000fe200078e0219 */
[----:B------:R-:W-:Y:S01]  /*3740*/  LOP3.LUT P5, RZ, R23, 0x1, RZ, 0xc0, !PT ;  /* 0x0000000117ff7812 */ /* 0x000fe200078ac0ff */
[----:B------:R1:W-:Y:S01]  /*3750*/  STL [R1+0xa8], R24 ;  /* 0x0000a81801007387 */ /* 0x0003e20000100800 */
[----:B------:R-:W-:Y:S01]  /*3760*/  LOP3.LUT R23, R21, 0xf00, RZ, 0xe2, !PT ;  /* 0x00000f0015177812 */ /* 0x000fe200078ee2ff */
[----:B------:R-:W-:Y:S01]  /*3770*/  IMAD R31, R18, UR4, RZ ;  /* 0x00000004121f7c24 */ /* 0x000fe2000f8e02ff */
[----:B------:R-:W-:Y:S01]  /*3780*/  SEL R21, RZ, 0x4, !P1 ;  /* 0x00000004ff157807 */ /* 0x000fe20004800000 */
[----:B------:R-:W-:Y:S01]  /*3790*/  IMAD R32, R15, UR4, RZ ;  /* 0x000000040f207c24 */ /* 0x000fe2000f8e02ff */
[----:B------:R-:W-:Y:S01]  /*37a0*/  SHF.R.U32.HI R20, RZ, 0x1, R20 ;  /* 0x00000001ff147819 */ /* 0x000fe20000011614 */
[----:B------:R-:W-:Y:S01]  /*37b0*/  IMAD R22, R22, 0x1000, R23 ;  /* 0x0000100016167824 */ /* 0x000fe200078e0217 */
[----:B------:R-:W-:Y:S01]  /*37c0*/  SEL R21, R21, RZ, !P6 ;  /* 0x000000ff15157207 */ /* 0x000fe20007000000 */
[----:B------:R-:W-:Y:S01]  /*37d0*/  IMAD R35, R13, UR4, RZ ;  /* 0x000000040d237c24 */ /* 0x000fe2000f8e02ff */
[----:B------:R-:W-:Y:S01]  /*37e0*/  LOP3.LUT P6, RZ, R20, 0x1, RZ, 0xc0, !PT ;  /* 0x0000000114ff7812 */ /* 0x000fe200078cc0ff */
[----:B-1----:R-:W-:Y:S01]  /*37f0*/  IMAD R24, R76, 0x1d, RZ ;  /* 0x0000001d4c187824 */ /* 0x002fe200078e02ff */
[----:B------:R-:W-:Y:S01]  /*3800*/  LOP3.LUT R23, R30, 0xff, RZ, 0xc0, !PT ;  /* 0x000000ff1e177812 */ /* 0x000fe200078ec0ff */
[----:B------:R-:W-:Y:S01]  /*3810*/  IMAD R34, R6, UR4, RZ ;  /* 0x0000000406227c24 */ /* 0x000fe2000f8e02ff */
[----:B------:R-:W-:Y:S01]  /*3820*/  LOP3.LUT R46, R46, 0xff, RZ, 0xc0, !PT ;  /* 0x000000ff2e2e7812 */ /* 0x000fe200078ec0ff */
[----:B------:R-:W-:Y:S01]  /*3830*/  IMAD.WIDE R198, R24, 0x4, R240 ;  /* 0x0000000418c67825 */ /* 0x000fe200078e02f0 */
[----:B------:R1:W-:Y:S01]  /*3840*/  STL [R1+0xa4], R24 ;  /* 0x0000a41801007387 */ /* 0x0003e20000100800 */
[----:B------:R-:W-:-:S02]  /*3850*/  SEL R20, RZ, 0x4, P2 ;  /* 0x00000004ff147807 */ /* 0x000fc40001000000 */
[----:B------:R-:W-:Y:S01]  /*3860*/  IMAD.WIDE R206, R24, 0x4, R238 ;  /* 0x0000000418ce7825 */ /* 0x000fe200078e02ee */
[----:B------:R2:W-:Y:S01]  /*3870*/  LDGSTS.E [R252+0x7400], desc[UR18][R198.64], P5 ;  /* 0x07400000c6fc7fae */ /* 0x0005e2000a9a1012 */
[----:B------:R-:W-:Y:S02]  /*3880*/  ISETP.GT.AND P2, PT, R26, 0x3f, PT ;  /* 0x0000003f1a00780c */ /* 0x000fe40003f44270 */
[----:B------:R-:W-:Y:S01]  /*3890*/  IMAD.IADD R22, R22, 0x1, R23 ;  /* 0x0000000116167824 */ /* 0x000fe200078e0217 */
[----:B------:R2:W-:Y:S01]  /*38a0*/  LDGSTS.E [R252+0x7600], desc[UR18][R206.64], P5 ;  /* 0x07600000cefc7fae */ /* 0x0005e2000a9a1012 */
[----:B------:R-:W-:Y:S01]  /*38b0*/  ISETP.NE.U32.AND P5, PT, R21, RZ, PT ;  /* 0x000000ff1500720c */ /* 0x000fe20003fa5070 */
[----:B-1----:R-:W-:Y:S01]  /*38c0*/  IMAD R24, R76, 0x1e, RZ ;  /* 0x0000001e4c187824 */ /* 0x002fe200078e02ff */
[----:B------:R-:W-:Y:S01]  /*38d0*/  SEL R20, R20, RZ, P2 ;  /* 0x000000ff14147207 */ /* 0x000fe20001000000 */
[----:B------:R-:W-:Y:S02]  /*38e0*/  IMAD R21, R76, 0x1f, RZ ;  /* 0x0000001f4c157824 */ /* 0x000fe400078e02ff */
[----:B------:R-:W-:Y:S01]  /*38f0*/  IMAD.WIDE R200, R24, 0x4, R240 ;  /* 0x0000000418c87825 */ /* 0x000fe200078e02f0 */
[----:B------:R1:W-:Y:S01]  /*3900*/  STL [R1+0xa0], R24 ;  /* 0x0000a01801007387 */ /* 0x0003e20000100800 */
[----:B------:R-:W-:-:S02]  /*3910*/  ISETP.NE.U32.AND P2, PT, R20, RZ, PT ;  /* 0x000000ff1400720c */ /* 0x000fc40003f45070 */
[----:B------:R-:W-:Y:S01]  /*3920*/  IMAD.WIDE R208, R24, 0x4, R238 ;  /* 0x0000000418d07825 */ /* 0x000fe200078e02ee */
[----:B------:R1:W-:Y:S03]  /*3930*/  LDGSTS.E [R252+0x7800], desc[UR18][R200.64], P6 ;  /* 0x07800000c8fc7fae */ /* 0x0003e6000b1a1012 */
[----:B------:R-:W-:Y:S01]  /*3940*/  IMAD.IADD R25, R25, 0x1, R46 ;  /* 0x0000000119197824 */ /* 0x000fe200078e022e */
[----:B------:R2:W-:Y:S01]  /*3950*/  LDGSTS.E [R252+0x7a00], desc[UR18][R208.64], P6 ;  /* 0x07a00000d0fc7fae */ /* 0x0005e2000b1a1012 */
[----:B------:R-:W-:Y:S01]  /*3960*/  LEA R242, P6, R218, UR22, 0x2 ;  /* 0x00000016daf27c11 */ /* 0x000fe2000f8c10ff */
[C---:B------:R-:W-:Y:S02]  /*3970*/  IMAD.WIDE R202, R21.reuse, 0x4, R240 ;  /* 0x0000000415ca7825 */ /* 0x040fe400078e02f0 */
[----:B------:R-:W-:Y:S01]  /*3980*/  PRMT R26, R22, 0x5410, R25 ;  /* 0x00005410161a7816 */ /* 0x000fe20000000019 */
[----:B------:R2:W-:Y:S01]  /*3990*/  STL [R1+0x9c], R19 ;  /* 0x00009c1301007387 */ /* 0x0005e20000100800 */
[----:B------:R-:W-:Y:S01]  /*39a0*/  LEA.HI.X.SX32 R30, R218, UR23, 0x2, P6 ;  /* 0x00000017da1e7c11 */ /* 0x000fe2000b0f16ff */
[----:B------:R-:W-:Y:S01]  /*39b0*/  IMAD.WIDE R210, R21, 0x4, R238 ;  /* 0x0000000415d27825 */ /* 0x000fe200078e02ee */
[----:B-1----:R-:W-:Y:S01]  /*39c0*/  LEA R24, P6, R19, R242, 0x2 ;  /* 0x000000f213187211 */ /* 0x002fe200078c10ff */
[----:B------:R1:W-:Y:S01]  /*39d0*/  LDGSTS.E [R252+0x7c00], desc[UR18][R202.64], !P0 ;  /* 0x07c00000cafc7fae */ /* 0x0003e2000c1a1012 */
[----:B------:R-:W-:Y:S01]  /*39e0*/  SHF.R.U64 R29, R26, 0x1f, RZ ;  /* 0x0000001f1a1d7819 */ /* 0x000fe200000012ff */
[----:B------:R-:W-:Y:S01]  /*39f0*/  VIADD R216, R69, UR10 ;  /* 0x0000000a45d87c36 */ /* 0x000fe20008000000 */
[----:B------:R-:W-:Y:S01]  /*3a00*/  LEA.HI.X.SX32 R25, R19, R30, 0x2, P6 ;  /* 0x0000001e13197211 */ /* 0x000fe200030f16ff */
[----:B------:R1:W-:Y:S01]  /*3a10*/  LDGSTS.E [R252+0x7e00], desc[UR18][R210.64], !P0 ;  /* 0x07e00000d2fc7fae */ /* 0x0003e2000c1a1012 */
[CC--:B------:R-:W-:Y:S01]  /*3a20*/  LEA R22, P0, R16.reuse, R242.reuse, 0x2 ;  /* 0x000000f210167211 */ /* 0x0c0fe200078010ff */
[----:B------:R-:W-:Y:S01]  /*3a30*/  IMAD.WIDE R240, R217, 0x4, R240 ;  /* 0x00000004d9f07825 */ /* 0x000fe200078e02f0 */
[----:B------:R-:W-:Y:S01]  /*3a40*/  LEA R20, P6, R31, R242, 0x2 ;  /* 0x000000f21f147211 */ /* 0x000fe200078c10ff */
[----:B------:R-:W-:Y:S01]  /*3a50*/  STL [R1+0x98], R32 ;  /* 0x0000982001007387 */ /* 0x000fe20000100800 */
[-C--:B------:R-:W-:Y:S01]  /*3a60*/  LEA.HI.X.SX32 R23, R16, R30.reuse, 0x2, P0 ;  /* 0x0000001e10177211 */ /* 0x080fe200000f16ff */
[----:B------:R-:W-:Y:S01]  /*3a70*/  IMAD.WIDE R238, R217, 0x4, R238 ;  /* 0x00000004d9ee7825 */ /* 0x000fe200078e02ee */
[----:B------:R-:W-:Y:S01]  /*3a80*/  LEA.HI.X.SX32 R21, R31, R30, 0x2, P6 ;  /* 0x0000001e1f157211 */ /* 0x000fe200030f16ff */
[----:B------:R1:W-:Y:S01]  /*3a90*/  STL [R1+0x94], R16 ;  /* 0x0000941001007387 */ /* 0x0003e20000100800 */
[----:B------:R-:W-:Y:S01]  /*3aa0*/  LEA R18, P0, R12, R242, 0x2 ;  /* 0x000000f20c127211 */ /* 0x000fe200078010ff */
[----:B------:R-:W-:-:S02]  /*3ab0*/  IMAD.WIDE R80, R217, 0x4, R80 ;  /* 0x00000004d9507825 */ /* 0x000fc400078e0250 */
[----:B------:R3:W-:Y:S01]  /*3ac0*/  STL [R1+0x8c], R31 ;  /* 0x00008c1f01007387 */ /* 0x0007e20000100800 */
[----:B--2---:R-:W-:Y:S01]  /*3ad0*/  LEA.HI.X.SX32 R19, R12, R30, 0x2, P0 ;  /* 0x0000001e0c137211 */ /* 0x004fe200000f16ff */
[----:B------:R-:W-:Y:S01]  /*3ae0*/  IMAD.WIDE R82, R217, 0x4, R82 ;  /* 0x00000004d9527825 */ /* 0x000fe200078e0252 */
[-C--:B------:R-:W-:Y:S01]  /*3af0*/  LEA R14, P0, R11, R242.reuse, 0x2 ;  /* 0x000000f20b0e7211 */ /* 0x080fe200078010ff */
[----:B------:R-:W-:Y:S01]  /*3b00*/  STL [R1+0x90], R36 ;  /* 0x0000902401007387 */ /* 0x000fe20000100800 */
[C---:B-1----:R-:W-:Y:S01]  /*3b10*/  LEA R16, P6, R10.reuse, R242, 0x2 ;  /* 0x000000f20a107211 */ /* 0x042fe200078c10ff */
[----:B------:R-:W-:Y:S02]  /*3b20*/  IMAD.WIDE R84, R217, 0x4, R84 ;  /* 0x00000004d9547825 */ /* 0x000fe400078e0254 */
[----:B------:R-:W-:Y:S01]  /*3b30*/  STL [R1+0x88], R33 ;  /* 0x0000882101007387 */ /* 0x000fe20000100800 */
[-C--:B------:R-:W-:Y:S02]  /*3b40*/  LEA.HI.X.SX32 R15, R11, R30.reuse, 0x2, P0 ;  /* 0x0000001e0b0f7211 */ /* 0x080fe400000f16ff */
[----:B------:R-:W-:Y:S01]  /*3b50*/  LEA.HI.X.SX32 R17, R10, R30, 0x2, P6 ;  /* 0x0000001e0a117211 */ /* 0x000fe200030f16ff */
[----:B------:R1:W-:Y:S01]  /*3b60*/  STL [R1+0x84], R12 ;  /* 0x0000840c01007387 */ /* 0x0003e20000100800 */
[-C--:B------:R-:W-:Y:S01]  /*3b70*/  LEA R248, P6, R9, R242.reuse, 0x2 ;  /* 0x000000f209f87211 */ /* 0x080fe200078c10ff */
[----:B---3--:R-:W-:Y:S01]  /*3b80*/  IMAD R31, R7, UR4, RZ ;  /* 0x00000004071f7c24 */ /* 0x008fe2000f8e02ff */
[C---:B------:R-:W-:Y:S01]  /*3b90*/  LEA R244, P0, R8.reuse, R242, 0x2 ;  /* 0x000000f208f47211 */ /* 0x040fe200078010ff */
[----:B------:R-:W-:Y:S01]  /*3ba0*/  STL [R1+0x80], R35 ;  /* 0x0000802301007387 */ /* 0x000fe20000100800 */
[-C--:B------:R-:W-:Y:S01]  /*3bb0*/  LEA.HI.X.SX32 R249, R9, R30.reuse, 0x2, P6 ;  /* 0x0000001e09f97211 */ /* 0x080fe200030f16ff */
[C---:B------:R-:W-:Y:S01]  /*3bc0*/  IMAD.WIDE R86, R217.reuse, 0x4, R86 ;  /* 0x00000004d9567825 */ /* 0x040fe200078e0256 */
[----:B------:R-:W-:Y:S01]  /*3bd0*/  LEA.HI.X.SX32 R245, R8, R30, 0x2, P0 ;  /* 0x0000001e08f57211 */ /* 0x000fe200000f16ff */
[----:B------:R2:W-:Y:S01]  /*3be0*/  STL [R1+0x7c], R10 ;  /* 0x00007c0a01007387 */ /* 0x0005e20000100800 */
[----:B-1----:R-:W-:Y:S01]  /*3bf0*/  LEA R12, P6, R32, R242, 0x2 ;  /* 0x000000f2200c7211 */ /* 0x002fe200078c10ff */
[----:B------:R-:W-:-:S02]  /*3c00*/  IMAD.WIDE R88, R217, 0x4, R88 ;  /* 0x00000004d9587825 */ /* 0x000fc400078e0258 */
[----:B------:R1:W-:Y:S01]  /*3c10*/  STL [R1+0x74], R11 ;  /* 0x0000740b01007387 */ /* 0x0003e20000100800 */
[----:B------:R-:W-:Y:S01]  /*3c20*/  LEA.HI.X.SX32 R13, R32, R30, 0x2, P6 ;  /* 0x0000001e200d7211 */ /* 0x000fe200030f16ff */
[----:B------:R-:W-:Y:S02]  /*3c30*/  IMAD R32, R4, UR4, RZ ;  /* 0x0000000404207c24 */ /* 0x000fe4000f8e02ff */
[----:B------:R-:W-:Y:S01]  /*3c40*/  STL [R1+0x6c], R9 ;  /* 0x00006c0901007387 */ /* 0x000fe20000100800 */
[C---:B------:R-:W-:Y:S01]  /*3c50*/  IMAD.WIDE R90, R217.reuse, 0x4, R90 ;  /* 0x00000004d95a7825 */ /* 0x040fe200078e025a */
[C---:B--2---:R-:W-:Y:S02]  /*3c60*/  LEA R10, P0, R36.reuse, R242, 0x2 ;  /* 0x000000f2240a7211 */ /* 0x044fe400078010ff */
[----:B------:R2:W-:Y:S01]  /*3c70*/  STL [R1+0x64], R8 ;  /* 0x0000640801007387 */ /* 0x0005e20000100800 */
[----:B------:R-:W-:Y:S01]  /*3c80*/  IMAD.WIDE R92, R217, 0x4, R92 ;  /* 0x00000004d95c7825 */ /* 0x000fe200078e025c */
[----:B-1----:R-:W-:-:S02]  /*3c90*/  LEA.HI.X.SX32 R11, R36, R30, 0x2, P0 ;  /* 0x0000001e240b7211 */ /* 0x002fc400000f16ff */
[----:B------:R-:W-:Y:S01]  /*3ca0*/  STL [R1+0x78], R31 ;  /* 0x0000781f01007387 */ /* 0x000fe20000100800 */
[----:B------:R-:W-:Y:S01]  /*3cb0*/  LEA R6, P0, R35, R242, 0x2 ;  /* 0x000000f223067211 */ /* 0x000fe200078010ff */
[----:B------:R-:W-:Y:S02]  /*3cc0*/  IMAD.WIDE R94, R217, 0x4, R94 ;  /* 0x00000004d95e7825 */ /* 0x000fe400078e025e */
[----:B------:R-:W-:Y:S01]  /*3cd0*/  STL [R1+0x70], R34 ;  /* 0x0000702201007387 */ /* 0x000fe20000100800 */
[----:B------:R-:W-:Y:S01]  /*3ce0*/  LEA.HI.X.SX32 R7, R35, R30, 0x2, P0 ;  /* 0x0000001e23077211 */ /* 0x000fe200000f16ff */
[----:B------:R-:W-:Y:S01]  /*3cf0*/  IMAD.WIDE R96, R217, 0x4, R96 ;  /* 0x00000004d9607825 */ /* 0x000fe200078e0260 */
[-C--:B--2---:R-:W-:Y:S01]  /*3d00*/  LEA R8, P6, R33, R242.reuse, 0x2 ;  /* 0x000000f221087211 */ /* 0x084fe200078c10ff */
[----:B------:R1:W-:Y:S01]  /*3d10*/  STL [R1+0x68], R32 ;  /* 0x0000682001007387 */ /* 0x0003e20000100800 */
[C---:B------:R-:W-:Y:S01]  /*3d20*/  LEA R250, P0, R34.reuse, R242, 0x2 ;  /* 0x000000f222fa7211 */ /* 0x040fe200078010ff */
[----:B------:R-:W-:Y:S01]  /*3d30*/  IMAD.WIDE R98, R217, 0x4, R98 ;  /* 0x00000004d9627825 */ /* 0x000fe200078e0262 */
[----:B------:R-:W-:Y:S01]  /*3d40*/  LEA.HI.X.SX32 R9, R33, R30, 0x2, P6 ;  /* 0x0000001e21097211 */ /* 0x000fe200030f16ff */
[----:B------:R-:W0:Y:S01]  /*3d50*/  LDGDEPBAR ;  /* 0x00000000000079af */ /* 0x000e220000000000 */
[----:B------:R-:W-:Y:S01]  /*3d60*/  LEA R4, P6, R31, R242, 0x2 ;  /* 0x000000f21f047211 */ /* 0x000fe200078c10ff */
[----:B------:R-:W-:Y:S01]  /*3d70*/  IMAD R33, R5, UR4, RZ ;  /* 0x0000000405217c24 */ /* 0x000fe2000f8e02ff */
[-C--:B------:R-:W-:Y:S01]  /*3d80*/  LEA.HI.X.SX32 R251, R34, R30.reuse, 0x2, P0 ;  /* 0x0000001e22fb7211 */ /* 0x080fe200000f16ff */
[----:B------:R-:W-:Y:S01]  /*3d90*/  LDGSTS.E [R216+0x10000], desc[UR18][R24.64], P5 ;  /* 0x1000000018d87fae */ /* 0x000fe2000a9a1012 */
[----:B------:R-:W-:Y:S01]  /*3da0*/  LEA.HI.X.SX32 R5, R31, R30, 0x2, P6 ;  /* 0x0000001e1f057211 */ /* 0x000fe200030f16ff */
[----:B------:R-:W-:Y:S01]  /*3db0*/  IMAD.WIDE R100, R217, 0x4, R100 ;  /* 0x00000004d9647825 */ /* 0x000fe200078e0264 */
[CC--:B------:R-:W-:Y:S01]  /*3dc0*/  LEA R246, P6, R32.reuse, R242.reuse, 0x2 ;  /* 0x000000f220f67211 */ /* 0x0c0fe200078c10ff */
[----:B------:R-:W-:Y:S01]  /*3dd0*/  LDGSTS.E [R216+0x10400], desc[UR18][R22.64], P5 ;  /* 0x1040000016d87fae */ /* 0x000fe2000a9a1012 */
[----:B------:R-:W-:Y:S01]  /*3de0*/  LEA R242, P0, R33, R242, 0x2 ;  /* 0x000000f221f27211 */ /* 0x000fe200078010ff */
[----:B------:R-:W-:Y:S01]  /*3df0*/  IMAD.WIDE R102, R217, 0x4, R102 ;  /* 0x00000004d9667825 */ /* 0x000fe200078e0266 */
[-C--:B------:R-:W-:Y:S01]  /*3e00*/  LEA.HI.X.SX32 R247, R32, R30.reuse, 0x2, P6 ;  /* 0x0000001e20f77211 */ /* 0x080fe200030f16ff */
[----:B------:R-:W-:Y:S01]  /*3e10*/  LDGSTS.E [R216+0x10800], desc[UR18][R20.64], P5 ;  /* 0x1080000014d87fae */ /* 0x000fe2000a9a1012 */
[----:B-1----:R-:W-:Y:S01]  /*3e20*/  LOP3.LUT R32, R69, 0x40, RZ, 0x3c, !PT ;  /* 0x0000004045207812 */ /* 0x002fe200078e3cff */
[----:B------:R-:W-:Y:S01]  /*3e30*/  IMAD.WIDE R104, R217, 0x4, R104 ;  /* 0x00000004d9687825 */ /* 0x000fe200078e0268 */
[----:B------:R-:W-:Y:S01]  /*3e40*/  LEA.HI.X.SX32 R243, R33, R30, 0x2, P0 ;  /* 0x0000001e21f37211 */ /* 0x000fe200000f16ff */
[----:B------:R-:W-:Y:S01]  /*3e50*/  LDGSTS.E [R216+0x10c00], desc[UR18][R18.64], P5 ;  /* 0x10c0000012d87fae */ /* 0x000fe2000a9a1012 */
[----:B------:R-:W-:Y:S01]  /*3e60*/  LOP3.LUT P6, RZ, R29, 0x1, RZ, 0xc0, !PT ;  /* 0x000000011dff7812 */ /* 0x000fe200078cc0ff */
[----:B------:R-:W-:Y:S01]  /*3e70*/  VIADD R215, R32, UR10 ;  /* 0x0000000a20d77c36 */ /* 0x000fe20008000000 */
[C---:B------:R-:W-:Y:S01]  /*3e80*/  SHF.R.U64 R31, R26.reuse, 0x1e, RZ ;  /* 0x0000001e1a1f7819 */ /* 0x040fe200000012ff */
[----:B------:R-:W-:Y:S01]  /*3e90*/  LDGSTS.E [R216+0x11000], desc[UR18][R16.64], P5 ;  /* 0x1100000010d87fae */ /* 0x000fe2000a9a1012 */
[C---:B------:R-:W-:Y:S01]  /*3ea0*/  SHF.R.U64 R29, R26.reuse, 0x1d, RZ ;  /* 0x0000001d1a1d7819 */ /* 0x040fe200000012ff */
[----:B------:R-:W-:Y:S01]  /*3eb0*/  IMAD.WIDE R106, R217, 0x4, R106 ;  /* 0x00000004d96a7825 */ /* 0x000fe200078e026a */
[----:B------:R-:W-:Y:S01]  /*3ec0*/  LOP3.LUT P0, RZ, R31, 0x1, RZ, 0xc0, !PT ;  /* 0x000000011fff7812 */ /* 0x000fe2000780c0ff */
[----:B------:R-:W-:Y:S01]  /*3ed0*/  LDGSTS.E [R216+0x11400], desc[UR18][R14.64], P5 ;  /* 0x114000000ed87fae */ /* 0x000fe2000a9a1012 */
[----:B------:R-:W-:Y:S01]  /*3ee0*/  SHF.R.U64 R30, R26, 0x1c, RZ ;  /* 0x0000001c1a1e7819 */ /* 0x000fe200000012ff */
[----:B------:R-:W-:-:S02]  /*3ef0*/  IMAD.WIDE R108, R217, 0x4, R108 ;  /* 0x00000004d96c7825 */ /* 0x000fc400078e026c */
[----:B------:R1:W-:Y:S02]  /*3f00*/  LDGSTS.E [R216+0x11800], desc[UR18][R248.64], P5 ;  /* 0x11800000f8d87fae */ /* 0x0003e4000a9a1012 */
[C---:B------:R-:W-:Y:S02]  /*3f10*/  IMAD.WIDE R110, R217.reuse, 0x4, R110 ;  /* 0x00000004d96e7825 */ /* 0x040fe400078e026e */
[----:B------:R2:W-:Y:S02]  /*3f20*/  LDGSTS.E [R216+0x11c00], desc[UR18][R244.64], P5 ;  /* 0x11c00000f4d87fae */ /* 0x0005e4000a9a1012 */
[C---:B------:R-:W-:Y:S02]  /*3f30*/  IMAD.WIDE R112, R217.reuse, 0x4, R112 ;  /* 0x00000004d9707825 */ /* 0x040fe400078e0270 */
[----:B------:R-:W-:Y:S02]  /*3f40*/  LDGSTS.E [R215+0x10200], desc[UR18][R12.64], P5 ;  /* 0x102000000cd77fae */ /* 0x000fe4000a9a1012 */
[----:B------:R-:W-:-:S02]  /*3f50*/  IMAD.WIDE R114, R217, 0x4, R114 ;  /* 0x00000004d9727825 */ /* 0x000fc400078e0272 */
[----:B------:R-:W-:Y:S02]  /*3f60*/  LDGSTS.E [R215+0x10600], desc[UR18][R10.64], P5 ;  /* 0x106000000ad77fae */ /* 0x000fe4000a9a1012 */
[C---:B------:R-:W-:Y:S02]  /*3f70*/  IMAD.WIDE R116, R217.reuse, 0x4, R116 ;  /* 0x00000004d9747825 */ /* 0x040fe400078e0274 */
[----:B------:R-:W-:Y:S02]  /*3f80*/  LDGSTS.E [R215+0x10a00], desc[UR18][R8.64], P5 ;  /* 0x10a0000008d77fae */ /* 0x000fe4000a9a1012 */
[C---:B------:R-:W-:Y:S02]  /*3f90*/  IMAD.WIDE R118, R217.reuse, 0x4, R118 ;  /* 0x00000004d9767825 */ /* 0x040fe400078e0276 */
[----:B------:R-:W-:Y:S02]  /*3fa0*/  LDGSTS.E [R215+0x10e00], desc[UR18][R6.64], P5 ;  /* 0x10e0000006d77fae */ /* 0x000fe4000a9a1012 */
[----:B------:R-:W-:-:S02]  /*3fb0*/  IMAD.WIDE R120, R217, 0x4, R120 ;  /* 0x00000004d9787825 */ /* 0x000fc400078e0278 */
[----:B------:R-:W-:Y:S02]  /*3fc0*/  LDGSTS.E [R215+0x11200], desc[UR18][R4.64], P5 ;  /* 0x1120000004d77fae */ /* 0x000fe4000a9a1012 */
[C---:B------:R-:W-:Y:S02]  /*3fd0*/  IMAD.WIDE R122, R217.reuse, 0x4, R122 ;  /* 0x00000004d97a7825 */ /* 0x040fe400078e027a */
[----:B------:R3:W-:Y:S02]  /*3fe0*/  LDGSTS.E [R215+0x11600], desc[UR18][R250.64], P5 ;  /* 0x11600000fad77fae */ /* 0x0007e4000a9a1012 */
[C---:B------:R-:W-:Y:S02]  /*3ff0*/  IMAD.WIDE R124, R217.reuse, 0x4, R124 ;  /* 0x00000004d97c7825 */ /* 0x040fe400078e027c */
[----:B------:R1:W-:Y:S02]  /*4000*/  LDGSTS.E [R215+0x11a00], desc[UR18][R246.64], P5 ;  /* 0x11a00000f6d77fae */ /* 0x0003e4000a9a1012 */
[----:B------:R-:W-:-:S02]  /*4010*/  IMAD.WIDE R126, R217, 0x4, R126 ;  /* 0x00000004d97e7825 */ /* 0x000fc400078e027e */
[----:B------:R1:W-:Y:S01]  /*4020*/  LDGSTS.E [R215+0x11e00], desc[UR18][R242.64], P5 ;  /* 0x11e00000f2d77fae */ /* 0x0003e2000a9a1012 */
[----:B------:R-:W-:Y:S01]  /*4030*/  LOP3.LUT P5, RZ, R29, 0x1, RZ, 0xc0, !PT ;  /* 0x000000011dff7812 */ /* 0x000fe200078ac0ff */
[C---:B------:R-:W-:Y:S01]  /*4040*/  IMAD.WIDE R128, R217.reuse, 0x4, R128 ;  /* 0x00000004d9807825 */ /* 0x040fe200078e0280 */
[----:B------:R-:W-:Y:S01]  /*4050*/  SHF.R.U64 R29, R26, 0x1b, RZ ;  /* 0x0000001b1a1d7819 */ /* 0x000fe200000012ff */
[----:B------:R-:W0:Y:S02]  /*4060*/  LDGDEPBAR ;  /* 0x00000000000079af */ /* 0x000e240000000000 */
[C---:B------:R-:W-:Y:S01]  /*4070*/  IMAD.WIDE R130, R217.reuse, 0x4, R130 ;  /* 0x00000004d9827825 */ /* 0x040fe200078e0282 */
[----:B------:R-:W-:Y:S03]  /*4080*/  BAR.SYNC.DEFER_BLOCKING 0x0 ;  /* 0x0000000000007b1d */ /* 0x000fe60000010000 */
[----:B------:R-:W-:-:S04]  /*4090*/  IMAD.WIDE R132, R217, 0x4, R132 ;  /* 0x00000004d9847825 */ /* 0x000fc800078e0284 */
[C---:B------:R-:W-:Y:S01]  /*40a0*/  IMAD.WIDE R134, R217.reuse, 0x4, R134 ;  /* 0x00000004d9867825 */ /* 0x040fe200078e0286 */
[----:B------:R1:W-:Y:S03]  /*40b0*/  STL [R1+0x60], R33 ;  /* 0x0000602101007387 */ /* 0x0003e60000100800 */
[----:B------:R-:W-:-:S04]  /*40c0*/  IMAD.WIDE R136, R217, 0x4, R136 ;  /* 0x00000004d9887825 */ /* 0x000fc800078e0288 */
[----:B------:R-:W-:-:S04]  /*40d0*/  IMAD.WIDE R138, R217, 0x4, R138 ;  /* 0x00000004d98a7825 */ /* 0x000fc800078e028a */
[----:B------:R-:W-:-:S04]  /*40e0*/  IMAD.WIDE R172, R217, 0x4, R172 ;  /* 0x00000004d9ac7825 */ /* 0x000fc800078e02ac */
[C---:B----4-:R-:W-:Y:S01]  /*40f0*/  IMAD.WIDE R174, R217.reuse, 0x4, R174 ;  /* 0x00000004d9ae7825 */ /* 0x050fe200078e02ae */
[----:B------:R-:W-:Y:S01]  /*4100*/  @!PT LDS RZ, [RZ] ;  /* 0x00000000fffff984 */ /* 0x000fe20000000800 */
[----:B------:R-:W-:Y:S01]  /*4110*/  @!PT LDS RZ, [RZ] ;  /* 0x00000000fffff984 */ /* 0x000fe20000000800 */
[----:B------:R-:W-:Y:S01]  /*4120*/  @!PT LDS RZ, [RZ] ;  /* 0x00000000fffff984 */ /* 0x000fe20000000800 */
[----:B------:R-:W-:Y:S03]  /*4130*/  LDGSTS.E [R252+0x8000], desc[UR18][R240.64], P6 ;  /* 0x08000000f0fc7fae */ /* 0x000fe6000b1a1012 */
[C---:B------:R-:W-:Y:S01]  /*4140*/  IMAD.WIDE R176, R217.reuse, 0x4, R176 ;  /* 0x00000004d9b07825 */ /* 0x040fe200078e02b0 */
[----:B------:R-:W-:Y:S01]  /*4150*/  LDGSTS.E [R252+0x8200], desc[UR18][R238.64], P6 ;  /* 0x08200000eefc7fae */ /* 0x000fe2000b1a1012 */
[----:B------:R-:W-:Y:S02]  /*4160*/  LOP3.LUT P6, RZ, R30, 0x1, RZ, 0xc0, !PT ;  /* 0x000000011eff7812 */ /* 0x000fe400078cc0ff */
[C---:B------:R-:W-:Y:S01]  /*4170*/  IMAD.WIDE R178, R217.reuse, 0x4, R178 ;  /* 0x00000004d9b27825 */ /* 0x040fe200078e02b2 */
[----:B------:R-:W-:Y:S01]  /*4180*/  SHF.R.U64 R30, R26, 0x1a, RZ ;  /* 0x0000001a1a1e7819 */ /* 0x000fe200000012ff */
[----:B------:R-:W-:Y:S02]  /*4190*/  LDGSTS.E [R252+0x8400], desc[UR18][R236.64], P0 ;  /* 0x08400000ecfc7fae */ /* 0x000fe400081a1012 */
[----:B-----5:R-:W-:-:S02]  /*41a0*/  IMAD.WIDE R180, R217, 0x4, R180 ;  /* 0x00000004d9b47825 */ /* 0x020fc400078e02b4 */
[----:B------:R-:W-:Y:S01]  /*41b0*/  LDGSTS.E [R252+0x8600], desc[UR18][R234.64], P0 ;  /* 0x08600000eafc7fae */ /* 0x000fe200081a1012 */
[----:B------:R-:W-:Y:S01]  /*41c0*/  LOP3.LUT P0, RZ, R29, 0x1, RZ, 0xc0, !PT ;  /* 0x000000011dff7812 */ /* 0x000fe2000780c0ff */
[C---:B------:R-:W-:Y:S01]  /*41d0*/  IMAD.WIDE R182, R217.reuse, 0x4, R182 ;  /* 0x00000004d9b67825 */ /* 0x040fe200078e02b6 */
[----:B------:R-:W-:Y:S01]  /*41e0*/  SHF.R.U64 R29, R26, 0x19, RZ ;  /* 0x000000191a1d7819 */ /* 0x000fe200000012ff */
[----:B------:R-:W-:Y:S02]  /*41f0*/  LDGSTS.E [R252+0x8800], desc[UR18][R232.64], P5 ;  /* 0x08800000e8fc7fae */ /* 0x000fe4000a9a1012 */
[C---:B------:R-:W-:Y:S02]  /*4200*/  IMAD.WIDE R184, R217.reuse, 0x4, R184 ;  /* 0x00000004d9b87825 */ /* 0x040fe400078e02b8 */
[----:B------:R-:W-:Y:S01]  /*4210*/  LDGSTS.E [R252+0x8a00], desc[UR18][R230.64], P5 ;  /* 0x08a00000e6fc7fae */ /* 0x000fe2000a9a1012 */
[----:B------:R-:W-:Y:S01]  /*4220*/  LOP3.LUT P5, RZ, R30, 0x1, RZ, 0xc0, !PT ;  /* 0x000000011eff7812 */ /* 0x000fe200078ac0ff */
[C---:B------:R-:W-:Y:S01]  /*4230*/  IMAD.WIDE R186, R217.reuse, 0x4, R186 ;  /* 0x00000004d9ba7825 */ /* 0x040fe200078e02ba */
[----:B------:R-:W-:Y:S01]  /*4240*/  SHF.R.U64 R30, R26, 0x18, RZ ;  /* 0x000000181a1e7819 */ /* 0x000fe200000012ff */
[----:B------:R-:W-:Y:S02]  /*4250*/  LDGSTS.E [R252+0x8c00], desc[UR18][R228.64], P6 ;  /* 0x08c00000e4fc7fae */ /* 0x000fe4000b1a1012 */
[----:B------:R-:W-:-:S02]  /*4260*/  IMAD.WIDE R188, R217, 0x4, R188 ;  /* 0x00000004d9bc7825 */ /* 0x000fc400078e02bc */
        /* <DEDUP_REMOVED lines=32> */
[----:B------:R-:W-:Y:S01]  /*4470*/  IMAD.WIDE R210, R217, 0x4, R210 ;  /* 0x00000004d9d27825 */ /* 0x000fe200078e02d2 */
        /* <DEDUP_REMOVED lines=20> */
[C---:B-1----:R-:W-:Y:S02]  /*45c0*/  IMAD.WIDE R248, R77.reuse, 0x4, R248 ;  /* 0x000000044df87825 */ /* 0x042fe400078e02f8 */
[----:B------:R-:W-:Y:S01]  /*45d0*/  LDGSTS.E [R252+0xb200], desc[UR18][R102.64], P6 ;  /* 0x0b20000066fc7fae */ /* 0x000fe2000b1a1012 */
[----:B------:R-:W-:Y:S01]  /*45e0*/  LOP3.LUT P6, RZ, R30, 0x1, RZ, 0xc0, !PT ;  /* 0x000000011eff7812 */ /* 0x000fe200078cc0ff */
[C---:B--2---:R-:W-:Y:S01]  /*45f0*/  IMAD.WIDE R244, R77.reuse, 0x4, R244 ;  /* 0x000000044df47825 */ /* 0x044fe200078e02f4 */
        /* <DEDUP_REMOVED lines=17> */
[C---:B---3--:R-:W-:Y:S01]  /*4710*/  IMAD.WIDE R250, R77.reuse, 0x4, R250 ;  /* 0x000000044dfa7825 */ /* 0x048fe200078e02fa */
        /* <DEDUP_REMOVED lines=8> */
[----:B------:R-:W-:-:S02]  /*47a0*/  IMAD.SHL.U32 R4, R27, 0x40, RZ ;  /* 0x000000401b047824 */ /* 0x000fc400078e00ff */
[----:B------:R-:W-:Y:S01]  /*47b0*/  LDGSTS.E [R252+0xc600], desc[UR18][R122.64], P5 ;  /* 0x0c6000007afc7fae */ /* 0x000fe2000a9a1012 */
[----:B------:R-:W-:Y:S01]  /*47c0*/  LOP3.LUT P5, RZ, R29, 0x1, RZ, 0xc0, !PT ;  /* 0x000000011dff7812 */ /* 0x000fe200078ac0ff */
[----:B------:R-:W-:Y:S01]  /*47d0*/  IMAD.SHL.U32 R27, R27, 0x10, RZ ;  /* 0x000000101b1b7824 */ /* 0x000fe200078e00ff */
[----:B------:R-:W-:Y:S01]  /*47e0*/  SHF.R.U64 R29, R26, 0x9, RZ ;  /* 0x000000091a1d7819 */ /* 0x000fe200000012ff */
[----:B------:R-:W-:Y:S01]  /*47f0*/  LDGSTS.E [R252+0xc800], desc[UR18][R124.64], P6 ;  /* 0x0c8000007cfc7fae */ /* 0x000fe2000b1a1012 */
[----:B------:R-:W-:Y:S02]  /*4800*/  LOP3.LUT R5, R4, 0x600, RZ, 0xc0, !PT ;  /* 0x0000060004057812 */ /* 0x000fe400078ec0ff */
[----:B------:R-:W-:Y:S01]  /*4810*/  LOP3.LUT R27, R27, 0x70, RZ, 0xc0, !PT ;  /* 0x000000701b1b7812 */ /* 0x000fe200078ec0ff */
[----:B------:R-:W-:Y:S01]  /*4820*/  LDGSTS.E [R252+0xca00], desc[UR18][R126.64], P6 ;  /* 0x0ca000007efc7fae */ /* 0x000fe2000b1a1012 */
[----:B------:R-:W-:Y:S01]  /*4830*/  LOP3.LUT P6, RZ, R30, 0x1, RZ, 0xc0, !PT ;  /* 0x000000011eff7812 */ /* 0x000fe200078cc0ff */
[----:B------:R-:W-:Y:S01]  /*4840*/  IMAD R68, R28, 0x4, R5 ;  /* 0x000000041c447824 */ /* 0x000fe200078e0205 */
[----:B------:R-:W-:Y:S01]  /*4850*/  SHF.R.U64 R30, R26, 0x8, RZ ;  /* 0x000000081a1e7819 */ /* 0x000fe200000012ff */
[----:B------:R-:W-:Y:S02]  /*4860*/  LDGSTS.E [R252+0xcc00], desc[UR18][R128.64], P0 ;  /* 0x0cc0000080fc7fae */ /* 0x000fe400081a1012 */
[----:B------:R-:W-:-:S02]  /*4870*/  IMAD.IADD R68, R27, 0x1, R68 ;  /* 0x000000011b447824 */ /* 0x000fc400078e0244 */
[----:B------:R-:W-:Y:S01]  /*4880*/  LDGSTS.E [R252+0xce00], desc[UR18][R130.64], P0 ;  /* 0x0ce0000082fc7fae */ /* 0x000fe200081a1012 */
[----:B------:R-:W-:Y:S02]  /*4890*/  LOP3.LUT P0, RZ, R29, 0x1, RZ, 0xc0, !PT ;  /* 0x000000011dff7812 */ /* 0x000fe4000780c0ff */
[----:B------:R-:W-:Y:S01]  /*48a0*/  SHF.R.U64 R29, R26, 0x7, RZ ;  /* 0x000000071a1d7819 */ /* 0x000fe200000012ff */
[----:B------:R-:W-:Y:S04]  /*48b0*/  LDGSTS.E [R252+0xd000], desc[UR18][R132.64], P5 ;  /* 0x0d00000084fc7fae */ /* 0x000fe8000a9a1012 */
[----:B------:R-:W-:Y:S01]  /*48c0*/  LDGSTS.E [R252+0xd200], desc[UR18][R134.64], P5 ;  /* 0x0d20000086fc7fae */ /* 0x000fe2000a9a1012 */
[----:B------:R-:W-:Y:S02]  /*48d0*/  LOP3.LUT P5, RZ, R30, 0x1, RZ, 0xc0, !PT ;  /* 0x000000011eff7812 */ /* 0x000fe400078ac0ff */
[----:B------:R-:W-:Y:S01]  /*48e0*/  SHF.R.U64 R30, R26, 0x6, RZ ;  /* 0x000000061a1e7819 */ /* 0x000fe200000012ff */
[----:B------:R-:W-:Y:S04]  /*48f0*/  LDGSTS.E [R252+0xd400], desc[UR18][R136.64], P6 ;  /* 0x0d40000088fc7fae */ /* 0x000fe8000b1a1012 */
[----:B------:R-:W-:Y:S01]  /*4900*/  LDGSTS.E [R252+0xd600], desc[UR18][R138.64], P6 ;  /* 0x0d6000008afc7fae */ /* 0x000fe2000b1a1012 */
[----:B------:R-:W-:-:S02]  /*4910*/  LOP3.LUT P6, RZ, R29, 0x1, RZ, 0xc0, !PT ;  /* 0x000000011dff7812 */ /* 0x000fc400078cc0ff */
        /* <DEDUP_REMOVED lines=11> */
[----:B------:R-:W-:-:S03]  /*49d0*/  LOP3.LUT P6, RZ, R30, 0x1, RZ, 0xc0, !PT ;  /* 0x000000011eff7812 */ /* 0x000fc600078cc0ff */
[----:B------:R-:W-:Y:S04]  /*49e0*/  LDGSTS.E [R252+0xe400], desc[UR18][R184.64], P0 ;  /* 0x0e400000b8fc7fae */ /* 0x000fe800081a1012 */
[----:B------:R-:W-:Y:S01]  /*49f0*/  LDGSTS.E [R252+0xe600], desc[UR18][R186.64], P0 ;  /* 0x0e600000bafc7fae */ /* 0x000fe200081a1012 */
[----:B------:R-:W-:Y:S02]  /*4a00*/  LOP3.LUT P0, RZ, R29, 0x1, RZ, 0xc0, !PT ;  /* 0x000000011dff7812 */ /* 0x000fe4000780c0ff */
[C---:B------:R-:W-:Y:S01]  /*4a10*/  SHF.R.U64 R29, R26.reuse, 0x2, RZ ;  /* 0x000000021a1d7819 */ /* 0x040fe200000012ff */
[----:B------:R-:W-:Y:S01]  /*4a20*/  LDGSTS.E [R252+0xe800], desc[UR18][R188.64], P5 ;  /* 0x0e800000bcfc7fae */ /* 0x000fe2000a9a1012 */
[----:B------:R-:W-:-:S03]  /*4a30*/  SHF.R.U64 R26, R26, 0x1, RZ ;  /* 0x000000011a1a7819 */ /* 0x000fc600000012ff */
[----:B------:R-:W-:Y:S01]  /*4a40*/  LDGSTS.E [R252+0xea00], desc[UR18][R190.64], P5 ;  /* 0x0ea00000befc7fae */ /* 0x000fe2000a9a1012 */
[----:B------:R-:W-:-:S03]  /*4a50*/  LOP3.LUT P5, RZ, R29, 0x1, RZ, 0xc0, !PT ;  /* 0x000000011dff7812 */ /* 0x000fc600078ac0ff */
[----:B------:R-:W-:Y:S04]  /*4a60*/  LDGSTS.E [R252+0xec00], desc[UR18][R192.64], P6 ;  /* 0x0ec00000c0fc7fae */ /* 0x000fe8000b1a1012 */
[----:B------:R-:W-:Y:S01]  /*4a70*/  LDGSTS.E [R252+0xee00], desc[UR18][R194.64], P6 ;  /* 0x0ee00000c2fc7fae */ /* 0x000fe2000b1a1012 */
[----:B------:R-:W-:-:S03]  /*4a80*/  LOP3.LUT P6, RZ, R26, 0x1, RZ, 0xc0, !PT ;  /* 0x000000011aff7812 */ /* 0x000fc600078cc0ff */
[----:B------:R-:W-:Y:S04]  /*4a90*/  LDGSTS.E [R252+0xf000], desc[UR18][R196.64], P0 ;  /* 0x0f000000c4fc7fae */ /* 0x000fe800081a1012 */
[----:B------:R-:W-:Y:S04]  /*4aa0*/  LDGSTS.E [R252+0xf200], desc[UR18][R204.64], P0 ;  /* 0x0f200000ccfc7fae */ /* 0x000fe800081a1012 */
[----:B------:R-:W-:Y:S04]  /*4ab0*/  LDGSTS.E [R252+0xf400], desc[UR18][R198.64], P5 ;  /* 0x0f400000c6fc7fae */ /* 0x000fe8000a9a1012 */
[----:B------:R-:W-:Y:S04]  /*4ac0*/  LDGSTS.E [R252+0xf600], desc[UR18][R206.64], P5 ;  /* 0x0f600000cefc7fae */ /* 0x000fe8000a9a1012 */
[----:B------:R-:W-:Y:S04]  /*4ad0*/  LDGSTS.E [R252+0xf800], desc[UR18][R200.64], P6 ;  /* 0x0f800000c8fc7fae */ /* 0x000fe8000b1a1012 */
[----:B------:R-:W-:Y:S04]  /*4ae0*/  LDGSTS.E [R252+0xfa00], desc[UR18][R208.64], P6 ;  /* 0x0fa00000d0fc7fae */ /* 0x000fe8000b1a1012 */
[----:B------:R-:W-:Y:S04]  /*4af0*/  LDGSTS.E [R252+0xfc00], desc[UR18][R202.64], !P4 ;  /* 0x0fc00000cafc7fae */ /* 0x000fe8000e1a1012 */
[----:B------:R-:W-:Y:S04]  /*4b00*/  LDGSTS.E [R252+0xfe00], desc[UR18][R210.64], !P4 ;  /* 0x0fe00000d2fc7fae */ /* 0x000fe8000e1a1012 */
[----:B------:R-:W0:Y:S04]  /*4b10*/  LDGDEPBAR ;  /* 0x00000000000079af */ /* 0x000e280000000000 */
[----:B------:R-:W-:Y:S04]  /*4b20*/  LDGSTS.E [R216+0x12000], desc[UR18][R52.64], P2 ;  /* 0x1200000034d87fae */ /* 0x000fe800091a1012 */
        /* <DEDUP_REMOVED lines=9> */
[----:B------:R1:W-:Y:S04]  /*4bc0*/  LDGSTS.E [R215+0x12a00], desc[UR18][R36.64], P2 ;  /* 0x12a0000024d77fae */ /* 0x0003e800091a1012 */
[----:B------:R2:W-:Y:S04]  /*4bd0*/  LDGSTS.E [R215+0x12e00], desc[UR18][R34.64], P2 ;  /* 0x12e0000022d77fae */ /* 0x0005e800091a1012 */
[----:B------:R2:W-:Y:S04]  /*4be0*/  LDGSTS.E [R215+0x13200], desc[UR18][R32.64], P2 ;  /* 0x1320000020d77fae */ /* 0x0005e800091a1012 */
[----:B------:R2:W-:Y:S04]  /*4bf0*/  LDGSTS.E [R215+0x13600], desc[UR18][R250.64], P2 ;  /* 0x13600000fad77fae */ /* 0x0005e800091a1012 */
[----:B------:R2:W-:Y:S04]  /*4c00*/  LDGSTS.E [R215+0x13a00], desc[UR18][R246.64], P2 ;  /* 0x13a00000f6d77fae */ /* 0x0005e800091a1012 */
[----:B------:R2:W-:Y:S04]  /*4c10*/  LDGSTS.E [R215+0x13e00], desc[UR18][R242.64], P2 ;  /* 0x13e00000f2d77fae */ /* 0x0005e800091a1012 */
[----:B------:R-:W0:Y:S04]  /*4c20*/  LDGDEPBAR ;  /* 0x00000000000079af */ /* 0x000e280000000000 */
[----:B------:R2:W-:Y:S04]  /*4c30*/  STL.64 [R1+0x50], R52 ;  /* 0x0000503401007387 */ /* 0x0005e80000100a00 */
[----:B------:R2:W-:Y:S04]  /*4c40*/  STL.64 [R1+0x40], R50 ;  /* 0x0000403201007387 */ /* 0x0005e80000100a00 */
[----:B------:R2:W-:Y:S04]  /*4c50*/  STL.64 [R1+0x30], R48 ;  /* 0x0000303001007387 */ /* 0x0005e80000100a00 */
[----:B------:R2:W-:Y:S04]  /*4c60*/  STL.64 [R1+0x20], R46 ;  /* 0x0000202e01007387 */ /* 0x0005e80000100a00 */
[----:B------:R2:W-:Y:S01]  /*4c70*/  STL.64 [R1+0x10], R44 ;  /* 0x0000102c01007387 */ /* 0x0005e20000100a00 */
[----:B------:R-:W-:-:S04]  /*4c80*/  DEPBAR.LE SB0, 0x2 ;  /* 0x000080800000791a */ /* 0x000fc80000000000 */
[----:B------:R-:W-:Y:S06]  /*4c90*/  BAR.SYNC.DEFER_BLOCKING 0x0 ;  /* 0x0000000000007b1d */ /* 0x000fec0000010000 */
[----:B------:R2:W-:Y:S04]  /*4ca0*/  STL.64 [R1], R42 ;  /* 0x0000002a01007387 */ /* 0x0005e80000100a00 */
[----:B------:R2:W-:Y:S04]  /*4cb0*/  STL.64 [R1+0x48], R40 ;  /* 0x0000482801007387 */ /* 0x0005e80000100a00 */
[----:B------:R2:W-:Y:S04]  /*4cc0*/  STL.64 [R1+0x38], R38 ;  /* 0x0000382601007387 */ /* 0x0005e80000100a00 */
[----:B------:R2:W-:Y:S04]  /*4cd0*/  STL.64 [R1+0x28], R36 ;  /* 0x0000282401007387 */ /* 0x0005e80000100a00 */
[----:B------:R2:W-:Y:S04]  /*4ce0*/  STL.64 [R1+0x18], R34 ;  /* 0x0000182201007387 */ /* 0x0005e80000100a00 */
[----:B------:R2:W-:Y:S04]  /*4cf0*/  STL.64 [R1+0x8], R32 ;  /* 0x0000082001007387 */ /* 0x0005e80000100a00 */
[----:B-1----:R2:W1:Y:S04]  /*4d00*/  LDSM.16.M88.4 R36, [R68+UR10] ;  /* 0x0000000a4424783b */ /* 0x0024680008000200 */
[----:B------:R2:W3:Y:S04]  /*4d10*/  LDSM.16.M88.4 R40, [R68+UR10+0x800] ;  /* 0x0008000a4428783b */ /* 0x0004e80008000200 */
[----:B------:R2:W4:Y:S04]  /*4d20*/  LDSM.16.M88.4 R168, [R68+UR10+0x1000] ;  /* 0x0010000a44a8783b */ /* 0x0005280008000200 */
[----:B------:R2:W1:Y:S04]  /*4d30*/  LDSM.16.M88.4 R44, [R68+UR10+0x1800] ;  /* 0x0018000a442c783b */ /* 0x0004680008000200 */
        /* <DEDUP_REMOVED lines=11> */
[----:B------:R2:W1:Y:S01]  /*4df0*/  LDSM.16.M88.4 R140, [R68+UR10+0x7800] ;  /* 0x0078000a448c783b */ /* 0x0004620008000200 */
[----:B---34-:R-:W-:Y:S05]  /*4e00*/  @!P1 BRA `(.L_x_6) ;  /* 0x0000000400049947 */ /* 0x018fea0003800000 */
[----:B-1----:R-:W-:Y:S01]  /*4e10*/  IMAD.MOV.U32 R4, RZ, RZ, R36 ;  /* 0x000000ffff047224 */ /* 0x002fe200078e0024 */
[----:B--2---:R-:W-:Y:S01]  /*4e20*/  MOV R34, R140 ;  /* 0x0000008c00227202 */ /* 0x004fe20000000f00 */
[----:B------:R-:W-:Y:S02]  /*4e30*/  IMAD.MOV.U32 R36, RZ, RZ, R37 ;  /* 0x000000ffff247224 */ /* 0x000fe400078e0025 */
[----:B------:R-:W-:Y:S02]  /*4e40*/  IMAD.MOV.U32 R37, RZ, RZ, R39 ;  /* 0x000000ffff257224 */ /* 0x000fe400078e0027 */
[----:B------:R-:W-:Y:S02]  /*4e50*/  IMAD.MOV.U32 R39, RZ, RZ, R43 ;  /* 0x000000ffff277224 */ /* 0x000fe400078e002b */
[----:B------:R-:W-:Y:S02]  /*4e60*/  IMAD.MOV.U32 R43, RZ, RZ, R47 ;  /* 0x000000ffff2b7224 */ /* 0x000fe400078e002f */
[----:B------:R-:W-:-:S02]  /*4e70*/  IMAD.MOV.U32 R47, RZ, RZ, R51 ;  /* 0x000000ffff2f7224 */ /* 0x000fc400078e0033 */
[----:B------:R-:W-:Y:S02]  /*4e80*/  IMAD.MOV.U32 R51, RZ, RZ, R55 ;  /* 0x000000ffff337224 */ /* 0x000fe400078e0037 */
        /* <DEDUP_REMOVED lines=55> */
[----:B------:R-:W-:-:S04]  /*5200*/  IMAD.MOV.U32 R67, RZ, RZ, R143 ;  /* 0x000000ffff437224 */ /* 0x000fc800078e008f */
[----:B------:R3:W-:Y:S03]  /*5210*/  STTM.x64 tmem[UR11+0x80], R4 ;  /* 0x00008004000079ed */ /* 0x0007e6000834000b */
.L_x_6:
[----:B---3--:R-:W-:Y:S01]  /*5220*/  VIADD R4, R73, 0xffffffbf ;  /* 0xffffffbf49047836 */ /* 0x008fe20000000000 */
[----:B-12---:R-:W-:Y:S01]  /*5230*/  SHF.R.S32.HI R48, RZ, 0x1f, R217 ;  /* 0x0000001fff307819 */ /* 0x006fe200000114d9 */
[----:B------:R-:W-:Y:S01]  /*5240*/  IMAD.SHL.U32 R71, R217, 0x4, RZ ;  /* 0x00000004d9477824 */ /* 0x000fe200078e00ff */
[----:B------:R-:W1:Y:S01]  /*5250*/  FENCE.VIEW.ASYNC.T ;  /* 0x00000000000073c6 */ /* 0x000e620000000200 */
[C---:B------:R-:W-:Y:S01]  /*5260*/  VIADD R5, R73.reuse, 0xffffffbe ;  /* 0xffffffbe49057836 */ /* 0x040fe20000000000 */
[----:B------:R-:W-:Y:S01]  /*5270*/  ISETP.GE.U32.AND P1, PT, R4, 0x7fffffa0, PT ;  /* 0x7fffffa00400780c */ /* 0x000fe20003f26070 */
[----:B------:R-:W-:Y:S01]  /*5280*/  VIADD R46, R73, 0x1f ;  /* 0x0000001f492e7836 */ /* 0x000fe20000000000 */
[----:B------:R-:W-:Y:S01]  /*5290*/  SHF.L.U64.HI R72, R217, 0x2, R48 ;  /* 0x00000002d9487819 */ /* 0x000fe20000010230 */
[----:B------:R-:W-:Y:S01]  /*52a0*/  VIADD R47, R73, 0xffffffbd ;  /* 0xffffffbd492f7836 */ /* 0x000fe20000000000 */
[----:B-1----:R-:W-:Y:S01]  /*52b0*/  BAR.SYNC.DEFER_BLOCKING 0x0 ;  /* 0x0000000000007b1d */ /* 0x002fe20000010000 */
[-C--:B------:R-:W-:Y:S01]  /*52c0*/  IADD3 R4, P0, PT, R240, R71.reuse, RZ ;  /* 0x00000047f0047210 */ /* 0x080fe20007f1e0ff */
[----:B------:R-:W-:Y:S01]  /*52d0*/  UIADD3 UR20, UPT, UPT, UR15, 0x80, URZ ;  /* 0x000000800f147890 */ /* 0x000fe2000fffe0ff */
[----:B------:R-:W-:-:S02]  /*52e0*/  IADD3 R6, P2, PT, R238, R71, RZ ;  /* 0x00000047ee067210 */ /* 0x000fc40007f5e0ff */
[----:B------:R-:W-:Y:S01]  /*52f0*/  ISETP.GE.U32.AND P5, PT, R5, 0x7fffff9f, PT ;  /* 0x7fffff9f0500780c */ /* 0x000fe20003fa6070 */
[--C-:B------:R-:W-:Y:S01]  /*5300*/  IMAD.X R5, R241, 0x1, R72.reuse, P0 ;  /* 0x00000001f1057824 */ /* 0x100fe200000e0648 */
[-C--:B------:R-:W-:Y:S01]  /*5310*/  IADD3 R10, P0, PT, R232, R71.reuse, RZ ;  /* 0x00000047e80a7210 */ /* 0x080fe20007f1e0ff */
[--C-:B------:R-:W-:Y:S01]  /*5320*/  IMAD.X R7, R239, 0x1, R72.reuse, P2 ;  /* 0x00000001ef077824 */ /* 0x100fe200010e0648 */
[-C--:B------:R-:W-:Y:S02]  /*5330*/  IADD3 R12, P2, PT, R228, R71.reuse, RZ ;  /* 0x00000047e40c7210 */ /* 0x080fe40007f5e0ff */
[-C--:B------:R-:W-:Y:S01]  /*5340*/  IADD3 R8, P4, PT, R236, R71.reuse, RZ ;  /* 0x00000047ec087210 */ /* 0x080fe20007f9e0ff */
[--C-:B------:R-:W-:Y:S01]  /*5350*/  IMAD.X R11, R233, 0x1, R72.reuse, P0 ;  /* 0x00000001e90b7824 */ /* 0x100fe200000e0648 */
[-C--:B------:R-:W-:Y:S01]  /*5360*/  IADD3 R16, P0, PT, R220, R71.reuse, RZ ;  /* 0x00000047dc107210 */ /* 0x080fe20007f1e0ff */
[--C-:B------:R-:W-:Y:S01]  /*5370*/  IMAD.X R13, R229, 0x1, R72.reuse, P2 ;  /* 0x00000001e50d7824 */ /* 0x100fe200010e0648 */
[----:B------:R-:W-:Y:S01]  /*5380*/  IADD3 R18, P2, PT, R74, R71, RZ ;  /* 0x000000474a127210 */ /* 0x000fe20007f5e0ff */
[----:B------:R-:W-:Y:S01]  /*5390*/  IMAD.X R9, R237, 0x1, R72, P4 ;  /* 0x00000001ed097824 */ /* 0x000fe200020e0648 */
[----:B------:R-:W-:-:S02]  /*53a0*/  IADD3.X R17, PT, PT, R221, R72, RZ, P0, !PT ;  /* 0x00000048dd117210 */ /* 0x000fc400007fe4ff */
[-C--:B------:R-:W-:Y:S01]  /*53b0*/  IADD3 R20, P0, PT, R80, R71.reuse, RZ ;  /* 0x0000004750147210 */ /* 0x080fe20007f1e0ff */
[--C-:B------:R-:W-:Y:S01]  /*53c0*/  IMAD.X R19, R75, 0x1, R72.reuse, P2 ;  /* 0x000000014b137824 */ /* 0x100fe200010e0648 */
[-C--:B------:R-:W-:Y:S02]  /*53d0*/  IADD3 R24, P2, PT, R88, R71.reuse, RZ ;  /* 0x0000004758187210 */ /* 0x080fe40007f5e0ff */
[-C--:B------:R-:W-:Y:S01]  /*53e0*/  IADD3 R14, P4, PT, R224, R71.reuse, RZ ;  /* 0x00000047e00e7210 */ /* 0x080fe20007f9e0ff */
[--C-:B------:R-:W-:Y:S01]  /*53f0*/  IMAD.X R21, R81, 0x1, R72.reuse, P0 ;  /* 0x0000000151157824 */ /* 0x100fe200000e0648 */
        /* <DEDUP_REMOVED lines=16> */
[----:B------:R-:W-:Y:S01]  /*5500*/  IADD3 R32, P4, PT, R226, R71, RZ ;  /* 0x00000047e2207210 */ /* 0x000fe20007f9e0ff */
[--C-:B------:R-:W-:Y:S01]  /*5510*/  IMAD.X R41, R83, 0x1, R72.reuse, P0 ;  /* 0x0000000153297824 */ /* 0x100fe200000e0648 */
[----:B------:R-:W-:Y:S01]  /*5520*/  ISETP.NE.U32.AND P0, PT, RZ, UR8, PT ;  /* 0x00000008ff007c0c */ /* 0x000fe2000bf05070 */
[----:B------:R-:W-:-:S02]  /*5530*/  IMAD.X R43, R87, 0x1, R72, P2 ;  /* 0x00000001572b7824 */ /* 0x000fc400010e0648 */
[----:B------:R-:W-:Y:S01]  /*5540*/  IMAD.X R33, R227, 0x1, R72, P4 ;  /* 0x00000001e3217824 */ /* 0x000fe200020e0648 */
[----:B------:R-:W-:Y:S02]  /*5550*/  ISETP.LT.OR P2, PT, R46, 0x20, P0 ;  /* 0x000000202e00780c */ /* 0x000fe40000741670 */
[-C--:B------:R-:W-:Y:S02]  /*5560*/  IADD3 R38, P4, PT, R78, R71.reuse, RZ ;  /* 0x000000474e267210 */ /* 0x080fe40007f9e0ff */
[----:B------:R-:W-:-:S03]  /*5570*/  IADD3 R46, P6, PT, R94, R71, RZ ;  /* 0x000000475e2e7210 */ /* 0x000fc60007fde0ff */
[----:B------:R-:W-:Y:S01]  /*5580*/  IMAD.X R39, R79, 0x1, R72, P4 ;  /* 0x000000014f277824 */ /* 0x000fe200020e0648 */
[----:B------:R-:W-:-:S05]  /*5590*/  IADD3 R44, P4, PT, R90, R71, RZ ;  /* 0x000000475a2c7210 */ /* 0x000fca0007f9e0ff */
[--C-:B------:R-:W-:Y:S01]  /*55a0*/  IMAD.X R45, R91, 0x1, R72.reuse, P4 ;  /* 0x000000015b2d7824 */ /* 0x100fe200020e0648 */
[----:B------:R-:W-:Y:S01]  /*55b0*/  ISETP.GE.U32.AND P4, PT, R47, 0x7fffff9e, PT ;  /* 0x7fffff9e2f00780c */ /* 0x000fe20003f86070 */
[----:B------:R-:W-:Y:S01]  /*55c0*/  IMAD.X R47, R95, 0x1, R72, P6 ;  /* 0x000000015f2f7824 */ /* 0x000fe200030e0648 */
[----:B------:R-:W-:Y:S11]  /*55d0*/  @P2 BRA `(.L_x_7) ;  /* 0x0000000000c42947 */ /* 0x000ff60003800000 */
[----:B------:R-:W-:Y:S01]  /*55e0*/  UIADD3 UR5, UPT, UPT, UR10, 0x10000, URZ ;  /* 0x000100000a057890 */ /* 0x000fe2000fffe0ff */
[----:B------:R-:W-:Y:S01]  /*55f0*/  UMOV UR4, URZ ;  /* 0x000000ff00047c82 */ /* 0x000fe20008000000 */
[----:B------:R-:W-:Y:S02]  /*5600*/  UIADD3 UR8, UPT, UPT, UR15, 0x88, URZ ;  /* 0x000000880f087890 */ /* 0x000fe4000fffe0ff */
[----:B------:R-:W-:Y:S02]  /*5610*/  USHF.R.U32.HI UR5, URZ, 0x4, UR5 ;  /* 0x00000004ff057899 */ /* 0x000fe40008011605 */
[----:B------:R-:W-:Y:S02]  /*5620*/  UIADD3 UR9, UPT, UPT, UR15, 0x90, URZ ;  /* 0x000000900f097890 */ /* 0x000fe4000fffe0ff */
[----:B------:R-:W-:Y:S02]  /*5630*/  USGXT.U32 UR6, UR5, 0xe ;  /* 0x0000000e0506789a */ /* 0x000fe40008000000 */
[----:B------:R-:W-:-:S02]  /*5640*/  UIADD3 UR13, UPT, UPT, UR15, 0x98, URZ ;  /* 0x000000980f0d7890 */ /* 0x000fc4000fffe0ff */
[----:B------:R-:W-:Y:S02]  /*5650*/  UIADD3 UR28, UP1, UPT, UR6, 0x2, URZ ;  /* 0x00000002061c7890 */ /* 0x000fe4000ff3e0ff */
[----:B------:R-:W-:Y:S02]  /*5660*/  UIADD3 UR14, UPT, UPT, UR15, 0x40, URZ ;  /* 0x000000400f0e7890 */ /* 0x000fe4000fffe0ff */
[----:B------:R-:W-:Y:S02]  /*5670*/  UIADD3.X UR29, UPT, UPT, UR4, 0x40004040, URZ, UP1, !UPT ;  /* 0x40004040041d7890 */ /* 0x000fe40008ffe4ff */
[----:B------:R-:W-:Y:S02]  /*5680*/  UIADD3 UR21, UPT, UPT, UR15, 0xa0, URZ ;  /* 0x000000a00f157890 */ /* 0x000fe4000fffe0ff */
[----:B------:R-:W-:Y:S02]  /*5690*/  UIADD3.64 UR16, UPT, UPT, UR28, 0x2, URZ ;  /* 0x000000021c107897 */ /* 0x000fe4000fffe0ff */
[----:B------:R-:W-:-:S02]  /*56a0*/  UIADD3.64 UR22, UPT, UPT, UR28, 0x4, URZ ;  /* 0x000000041c167897 */ /* 0x000fc4000fffe0ff */
[----:B------:R-:W-:Y:S02]  /*56b0*/  UIADD3 UR27, UPT, UPT, UR15, 0x40, URZ ;  /* 0x000000400f1b7890 */ /* 0x000fe4000fffe0ff */
[----:B------:R-:W-:Y:S02]  /*56c0*/  UIADD3 UR24, UPT, UPT, UR15, 0xa8, URZ ;  /* 0x000000a80f187890 */ /* 0x000fe4000fffe0ff */
[----:B------:R-:W-:Y:S02]  /*56d0*/  UIADD3 UR42, UPT, UPT, UR15, 0x40, URZ ;  /* 0x000000400f2a7890 */ /* 0x000fe4000fffe0ff */
[----:B------:R-:W-:Y:S01]  /*56e0*/  UIADD3 UR25, UPT, UPT, UR15, 0xb0, URZ ;  /* 0x000000b00f197890 */ /* 0x000fe2000fffe0ff */
[----:B------:R-:W-:Y:S01]  /*56f0*/  UMOV UR30, 0x0 ;  /* 0x00000000001e7882 */ /* 0x000fe20000000000 */
[----:B------:R-:W-:Y:S01]  /*5700*/  UMOV UR31, 0x8100910 ;  /* 0x08100910001f7882 */ /* 0x000fe20000000000 */
[----:B------:R-:W-:Y:S02]  /*5710*/  UIADD3 UR43, UPT, UPT, UR15, 0x40, URZ ;  /* 0x000000400f2b7890 */ /* 0x000fe4000fffe0ff */
[----:B------:R-:W-:Y:S01]  /*5720*/  UIADD3 UR26, UPT, UPT, UR15, 0xb8, URZ ;  /* 0x000000b80f1a7890 */ /* 0x000fe2000fffe0ff */
[----:B------:R-:W-:Y:S01]  /*5730*/  UMOV UR7, 0x40004040 ;  /* 0x4000404000077882 */ /* 0x000fe20000000000 */
[----:B------:R-:W-:Y:S01]  /*5740*/  UMOV UR32, 0x0 ;  /* 0x0000000000207882 */ /* 0x000fe20000000000 */
[----:B------:R-:W-:Y:S01]  /*5750*/  UMOV UR33, 0x8100910 ;  /* 0x0810091000217882 */ /* 0x000fe20000000000 */
[----:B------:R-:W-:Y:S01]  /*5760*/  UMOV UR34, 0x0 ;  /* 0x0000000000227882 */ /* 0x000fe20000000000 */
[----:B------:R-:W-:Y:S01]  /*5770*/  UMOV UR35, 0x8100910 ;  /* 0x0810091000237882 */ /* 0x000fe20000000000 */
[----:B------:R1:W-:Y:S01]  /*5780*/  UTCHMMA tmem[UR20], gdesc[UR6], tmem[UR15], tmem[UR30], idesc[UR31], !UPT ;  /* 0x00ff1e06140079ea */ /* 0x0003e2000f80000f */
[----:B------:R-:W-:Y:S01]  /*5790*/  UMOV UR36, 0x0 ;  /* 0x0000000000247882 */ /* 0x000fe20000000000 */
[----:B------:R-:W-:Y:S01]  /*57a0*/  UMOV UR37, 0x8100910 ;  /* 0x0810091000257882 */ /* 0x000fe20000000000 */
[----:B------:R1:W-:Y:S01]  /*57b0*/  UTCHMMA tmem[UR8], gdesc[UR28], tmem[UR15], tmem[UR32], idesc[UR33], UPT ;  /* 0x00ff201c080079ea */ /* 0x0003e2000b80000f */
        /* <DEDUP_REMOVED lines=8> */
[----:B------:R-:W-:Y:S01]  /*5840*/  UMOV UR4, UR12 ;  /* 0x0000000c00047c82 */ /* 0x000fe20008000000 */
[----:B------:R-:W-:Y:S01]  /*5850*/  UMOV UR5, URZ ;  /* 0x000000ff00057c82 */ /* 0x000fe20008000000 */
[----:B------:R1:W-:Y:S01]  /*5860*/  UTCHMMA tmem[UR21], gdesc[UR6], tmem[UR14], tmem[UR38], idesc[UR39], !UPT ;  /* 0x00ff2606150079ea */ /* 0x0003e2000f80000e */
[----:B------:R-:W-:Y:S01]  /*5870*/  UMOV UR46, 0x0 ;  /* 0x00000000002e7882 */ /* 0x000fe20000000000 */
[----:B------:R-:W-:Y:S01]  /*5880*/  UMOV UR47, 0x8100910 ;  /* 0x08100910002f7882 */ /* 0x000fe20000000000 */
[----:B------:R1:W-:Y:S01]  /*5890*/  UTCHMMA tmem[UR24], gdesc[UR28], tmem[UR27], tmem[UR40], idesc[UR41], UPT ;  /* 0x00ff281c180079ea */ /* 0x0003e2000b80001b */
[----:B------:R-:W-:Y:S01]  /*58a0*/  UMOV UR4, UR4 ;  /* 0x0000000400047c82 */ /* 0x000fe20008000000 */
[----:B------:R1:W-:Y:S01]  /*58b0*/  UTCHMMA tmem[UR25], gdesc[UR16], tmem[UR42], tmem[UR44], idesc[UR45], UPT ;  /* 0x00ff2c10190079ea */ /* 0x0003e2000b80002a */
[----:B------:R1:W-:Y:S01]  /*58c0*/  UTCHMMA tmem[UR26], gdesc[UR22], tmem[UR43], tmem[UR46], idesc[UR47], UPT ;  /* 0x00ff2e161a0079ea */ /* 0x0003e2000b80002b */
[----:B------:R1:W-:Y:S01]  /*58d0*/  UTCBAR [UR4], URZ ;  /* 0x000000ff040073e9 */ /* 0x0003e200080000ff */
[----:B------:R-:W-:Y:S01]  /*58e0*/  NOP ;  /* 0x0000000000007918 */ /* 0x000fe20000000000 */
.L_x_7:
[----:B------:R-:W2:Y:S04]  /*58f0*/  LDL.LU.64 R88, [R1+0x8] ;  /* 0x0000080001587983 */ /* 0x000ea80000300a00 */
[----:B------:R-:W3:Y:S04]  /*5900*/  LDL.LU.64 R142, [R1] ;  /* 0x00000000018e7983 */ /* 0x000ee80000300a00 */
[----:B------:R-:W4:Y:S04]  /*5910*/  LDL.LU.64 R144, [R1+0x10] ;  /* 0x0000100001907983 */ /* 0x000f280000300a00 */
[----:B------:R-:W5:Y:S04]  /*5920*/  LDL.LU.64 R92, [R1+0x28] ;  /* 0x00002800015c7983 */ /* 0x000f680000300a00 */
[----:B------:R-:W2:Y:S04]  /*5930*/  LDL.LU.64 R90, [R1+0x18] ;  /* 0x00001800015a7983 */ /* 0x000ea80000300a00 */
[----:B------:R-:W2:Y:S04]  /*5940*/  LDL.LU.64 R146, [R1+0x20] ;  /* 0x0000200001927983 */ /* 0x000ea80000300a00 */
[----:B------:R-:W2:Y:S04]  /*5950*/  LDL.LU.64 R148, [R1+0x30] ;  /* 0x0000300001947983 */ /* 0x000ea80000300a00 */
[----:B------:R-:W2:Y:S04]  /*5960*/  LDL.LU.64 R140, [R1+0x48] ;  /* 0x00004800018c7983 */ /* 0x000ea80000300a00 */
[----:B------:R-:W2:Y:S04]  /*5970*/  LDL.LU.64 R94, [R1+0x38] ;  /* 0x00003800015e7983 */ /* 0x000ea80000300a00 */
[----:B------:R-:W2:Y:S04]  /*5980*/  LDL.LU.64 R150, [R1+0x40] ;  /* 0x0000400001967983 */ /* 0x000ea80000300a00 */
[----:B------:R-:W2:Y:S01]  /*5990*/  LDL.LU.64 R152, [R1+0x50] ;  /* 0x0000500001987983 */ /* 0x000ea20000300a00 */
[C---:B------:R-:W-:Y:S01]  /*59a0*/  VIADD R49, R73.reuse, 0xffffffbc ;  /* 0xffffffbc49317836 */ /* 0x040fe20000000000 */
[----:B-1----:R-:W-:Y:S01]  /*59b0*/  UMOV UR4, URZ ;  /* 0x000000ff00047c82 */ /* 0x002fe20008000000 */
[C---:B------:R-:W-:Y:S01]  /*59c0*/  VIADD R50, R73.reuse, 0xffffffbb ;  /* 0xffffffbb49327836 */ /* 0x040fe20000000000 */
[----:B------:R-:W-:Y:S01]  /*59d0*/  BAR.SYNC.DEFER_BLOCKING 0x0 ;  /* 0x0000000000007b1d */ /* 0x000fe20000010000 */
[----:B------:R-:W-:-:S02]  /*59e0*/  VIADD R51, R73, 0xffffffa2 ;  /* 0xffffffa249337836 */ /* 0x000fc40000000000 */
[C---:B------:R-:W-:Y:S02]  /*59f0*/  VIADD R53, R73.reuse, 0xffffffa3 ;  /* 0xffffffa349357836 */ /* 0x040fe40000000000 */
[C---:B------:R-:W-:Y:S02]  /*5a00*/  VIADD R75, R73.reuse, 0xffffffa0 ;  /* 0xffffffa0494b7836 */ /* 0x040fe40000000000 */
[----:B------:R-:W-:Y:S01]  /*5a10*/  VIADD R61, R73, 0xffffffb2 ;  /* 0xffffffb2493d7836 */ /* 0x000fe20000000000 */
[----:B------:R-:W1:Y:S01]  /*5a20*/  S2R R86, SR_TID.X ;  /* 0x0000000000567919 */ /* 0x000e620000002100 */
[----:B------:R-:W-:Y:S01]  /*5a30*/  @!PT LDS RZ, [RZ] ;  /* 0x00000000fffff984 */ /* 0x000fe20000000800 */
[----:B------:R-:W-:Y:S01]  /*5a40*/  @!PT LDS RZ, [RZ] ;  /* 0x00000000fffff984 */ /* 0x000fe20000000800 */
[----:B------:R-:W-:Y:S01]  /*5a50*/  @!PT LDS RZ, [RZ] ;  /* 0x00000000fffff984 */ /* 0x000fe20000000800 */
[----:B------:R1:W-:Y:S04]  /*5a60*/  LDGSTS.E [R252], desc[UR18][R4.64], !P1 ;  /* 0x0000000004fc7fae */ /* 0x0003e8000c9a1012 */
[----:B------:R1:W-:Y:S01]  /*5a70*/  LDGSTS.E [R252+0x200], desc[UR18][R6.64], !P1 ;  /* 0x0020000006fc7fae */ /* 0x0003e2000c9a1012 */
[----:B------:R-:W-:Y:S01]  /*5a80*/  ISETP.GE.U32.AND P1, PT, R49, 0x7fffff9d, PT ;  /* 0x7fffff9d3100780c */ /* 0x000fe20003f26070 */
[----:B------:R-:W-:-:S02]  /*5a90*/  VIADD R49, R73, 0xffffffba ;  /* 0xffffffba49317836 */ /* 0x000fc40000000000 */
[----:B------:R1:W-:Y:S02]  /*5aa0*/  LDGSTS.E [R252+0x400], desc[UR18][R8.64], !P5 ;  /* 0x0040000008fc7fae */ /* 0x0003e4000e9a1012 */
[-C--:B-1----:R-:W-:Y:S02]  /*5ab0*/  IADD3 R4, P2, PT, R96, R71.reuse, RZ ;  /* 0x0000004760047210 */ /* 0x082fe40007f5e0ff */
[----:B------:R1:W-:Y:S01]  /*5ac0*/  LDGSTS.E [R252+0x600], desc[UR18][R28.64], !P5 ;  /* 0x006000001cfc7fae */ /* 0x0003e2000e9a1012 */
[-C--:B------:R-:W-:Y:S02]  /*5ad0*/  IADD3 R6, P6, PT, R98, R71.reuse, RZ ;  /* 0x0000004762067210 */ /* 0x080fe40007fde0ff */
[--C-:B------:R-:W-:Y:S01]  /*5ae0*/  IMAD.X R5, R97, 0x1, R72.reuse, P2 ;  /* 0x0000000161057824 */ /* 0x100fe200010e0648 */
[----:B------:R-:W-:Y:S01]  /*5af0*/  ISETP.GE.U32.AND P2, PT, R50, 0x7fffff9c, PT ;  /* 0x7fffff9c3200780c */ /* 0x000fe20003f46070 */
[----:B------:R-:W-:Y:S01]  /*5b00*/  VIADD R50, R73, 0xffffffb9 ;  /* 0xffffffb949327836 */ /* 0x000fe20000000000 */
[----:B------:R-:W-:Y:S01]  /*5b10*/  IADD3 R8, P5, PT, R100, R71, RZ ;  /* 0x0000004764087210 */ /* 0x000fe20007fbe0ff */
[----:B------:R1:W-:Y:S01]  /*5b20*/  LDGSTS.E [R252+0x800], desc[UR18][R10.64], !P4 ;  /* 0x008000000afc7fae */ /* 0x0003e2000e1a1012 */
[----:B------:R-:W-:Y:S01]  /*5b30*/  IMAD.X R7, R99, 0x1, R72, P6 ;  /* 0x0000000163077824 */ /* 0x000fe200030e0648 */
[----:B------:R-:W-:-:S02]  /*5b40*/  LOP3.LUT R86, R86, 0x1f, RZ, 0xc0, !PT ;  /* 0x0000001f56567812 */ /* 0x000fc400078ec0ff */
[----:B------:R-:W-:Y:S01]  /*5b50*/  LDGSTS.E [R252+0xa00], desc[UR18][R30.64], !P4 ;  /* 0x00a000001efc7fae */ /* 0x000fe2000e1a1012 */
[----:B------:R-:W-:Y:S01]  /*5b60*/  ISETP.GE.U32.AND P4, PT, R49, 0x7fffff9b, PT ;  /* 0x7fffff9b3100780c */ /* 0x000fe20003f86070 */
[----:B------:R-:W-:Y:S01]  /*5b70*/  IMAD.X R9, R101, 0x1, R72, P5 ;  /* 0x0000000165097824 */ /* 0x000fe200028e0648 */
[----:B------:R-:W-:Y:S01]  /*5b80*/  ISETP.GE.U32.AND P5, PT, R50, 0x7fffff9a, PT ;  /* 0x7fffff9a3200780c */ /* 0x000fe20003fa6070 */
[----:B------:R1:W-:Y:S02]  /*5b90*/  LDGSTS.E [R252+0xc00], desc[UR18][R12.64], !P1 ;  /* 0x00c000000cfc7fae */ /* 0x0003e4000c9a1012 */
[C---:B-1----:R-:W-:Y:S02]  /*5ba0*/  VIADD R28, R73.reuse, 0xffffffb8 ;  /* 0xffffffb8491c7836 */ /* 0x042fe40000000000 */
[----:B------:R-:W-:Y:S01]  /*5bb0*/  VIADD R29, R73, 0xffffffb7 ;  /* 0xffffffb7491d7836 */ /* 0x000fe20000000000 */
[----:B------:R-:W-:Y:S01]  /*5bc0*/  LDGSTS.E [R252+0xe00], desc[UR18][R32.64], !P1 ;  /* 0x00e0000020fc7fae */ /* 0x000fe2000c9a1012 */
[----:B------:R-:W-:-:S02]  /*5bd0*/  IADD3 R10, P6, PT, R102, R71, RZ ;  /* 0x00000047660a7210 */ /* 0x000fc40007fde0ff */
[----:B------:R-:W-:Y:S01]  /*5be0*/  ISETP.GE.U32.AND P1, PT, R28, 0x7fffff99, PT ;  /* 0x7fffff991c00780c */ /* 0x000fe20003f26070 */
[----:B------:R1:W-:Y:S01]  /*5bf0*/  LDGSTS.E [R252+0x1000], desc[UR18][R14.64], !P2 ;  /* 0x010000000efc7fae */ /* 0x0003e2000d1a1012 */
[----:B------:R-:W-:Y:S02]  /*5c00*/  VIADD R28, R73, 0xffffffb6 ;  /* 0xffffffb6491c7836 */ /* 0x000fe40000000000 */
[----:B------:R-:W-:Y:S01]  /*5c10*/  IMAD.X R11, R103, 0x1, R72, P6 ;  /* 0x00000001670b7824 */ /* 0x000fe200030e0648 */
[----:B------:R-:W-:Y:S01]  /*5c20*/  LDGSTS.E [R252+0x1200], desc[UR18][R34.64], !P2 ;  /* 0x0120000022fc7fae */ /* 0x000fe2000d1a1012 */
[----:B------:R-:W-:Y:S01]  /*5c30*/  IADD3 R12, P2, PT, R104, R71, RZ ;  /* 0x00000047680c7210 */ /* 0x000fe20007f5e0ff */
[C---:B------:R-:W-:Y:S02]  /*5c40*/  VIADD R30, R73.reuse, 0xffffffae ;  /* 0xffffffae491e7836 */ /* 0x040fe40000000000 */
[----:B------:R1:W-:Y:S01]  /*5c50*/  LDGSTS.E [R252+0x1400], desc[UR18][R16.64], !P4 ;  /* 0x0140000010fc7fae */ /* 0x0003e2000e1a1012 */
[----:B------:R-:W-:-:S02]  /*5c60*/  VIADD R31, R73, 0xffffffa8 ;  /* 0xffffffa8491f7836 */ /* 0x000fc40000000000 */
[----:B------:R-:W-:Y:S01]  /*5c70*/  IMAD.X R13, R105, 0x1, R72, P2 ;  /* 0x00000001690d7824 */ /* 0x000fe200010e0648 */
[----:B------:R-:W-:Y:S01]  /*5c80*/  LDGSTS.E [R252+0x1600], desc[UR18][R36.64], !P4 ;  /* 0x0160000024fc7fae */ /* 0x000fe2000e1a1012 */
[----:B------:R-:W-:Y:S01]  /*5c90*/  ISETP.GE.U32.AND P2, PT, R29, 0x7fffff98, PT ;  /* 0x7fffff981d00780c */ /* 0x000fe20003f46070 */
[C---:B------:R-:W-:Y:S01]  /*5ca0*/  VIADD R29, R73.reuse, 0xffffffb5 ;  /* 0xffffffb5491d7836 */ /* 0x040fe20000000000 */
[----:B------:R-:W-:Y:S01]  /*5cb0*/  ISETP.GE.U32.AND P4, PT, R28, 0x7fffff97, PT ;  /* 0x7fffff971c00780c */ /* 0x000fe20003f86070 */
[----:B------:R1:W-:Y:S02]  /*5cc0*/  LDGSTS.E [R252+0x1800], desc[UR18][R18.64], !P5 ;  /* 0x0180000012fc7fae */ /* 0x0003e4000e9a1012 */
[-C--:B-1----:R-:W-:Y:S01]  /*5cd0*/  IADD3 R14, P6, PT, R106, R71.reuse, RZ ;  /* 0x000000476a0e7210 */ /* 0x082fe20007fde0ff */
[----:B------:R-:W-:Y:S01]  /*5ce0*/  VIADD R28, R73, 0xffffffb4 ;  /* 0xffffffb4491c7836 */ /* 0x000fe20000000000 */
[----:B------:R-:W-:Y:S01]  /*5cf0*/  LDGSTS.E [R252+0x1a00], desc[UR18][R38.64], !P5 ;  /* 0x01a0000026fc7fae */ /* 0x000fe2000e9a1012 */
[----:B------:R-:W-:-:S02]  /*5d00*/  IADD3 R16, P5, PT, R108, R71, RZ ;  /* 0x000000476c107210 */ /* 0x000fc40007fbe0ff */
[--C-:B------:R-:W-:Y:S01]  /*5d10*/  IMAD.X R15, R107, 0x1, R72.reuse, P6 ;  /* 0x000000016b0f7824 */ /* 0x100fe200030e0648 */
[----:B------:R1:W-:Y:S01]  /*5d20*/  LDGSTS.E [R252+0x1c00], desc[UR18][R20.64], !P1 ;  /* 0x01c0000014fc7fae */ /* 0x0003e2000c9a1012 */
[----:B------:R-:W-:Y:S02]  /*5d30*/  VIADD R33, R73, 0xffffffa9 ;  /* 0xffffffa949217836 */ /* 0x000fe40000000000 */
[----:B------:R-:W-:Y:S01]  /*5d40*/  IMAD.X R17, R109, 0x1, R72, P5 ;  /* 0x000000016d117824 */ /* 0x000fe200028e0648 */
[----:B------:R-:W-:Y:S01]  /*5d50*/  ISETP.GE.U32.AND P5, PT, R29, 0x7fffff96, PT ;  /* 0x7fffff961d00780c */ /* 0x000fe20003fa6070 */
[----:B------:R-:W-:Y:S01]  /*5d60*/  LDGSTS.E [R252+0x1e00], desc[UR18][R40.64], !P1 ;  /* 0x01e0000028fc7fae */ /* 0x000fe2000c9a1012 */
[-C--:B------:R-:W-:Y:S01]  /*5d70*/  IADD3 R18, P6, PT, R110, R71.reuse, RZ ;  /* 0x000000476e127210 */ /* 0x080fe20007fde0ff */
[C---:B------:R-:W-:Y:S02]  /*5d80*/  VIADD R29, R73.reuse, 0xffffffb3 ;  /* 0xffffffb3491d7836 */ /* 0x040fe40000000000 */
[----:B------:R1:W-:Y:S01]  /*5d90*/  LDGSTS.E [R252+0x2000], desc[UR18][R22.64], !P2 ;  /* 0x0200000016fc7fae */ /* 0x0003e2000d1a1012 */
[----:B------:R-:W-:Y:S01]  /*5da0*/  VIADD R35, R73, 0xffffffaa ;  /* 0xffffffaa49237836 */ /* 0x000fe20000000000 */
[----:B-1----:R-:W-:-:S02]  /*5db0*/  IADD3 R20, P1, PT, R112, R71, RZ ;  /* 0x0000004770147210 */ /* 0x002fc40007f3e0ff */
[----:B------:R-:W-:Y:S01]  /*5dc0*/  LDGSTS.E [R252+0x2200], desc[UR18][R42.64], !P2 ;  /* 0x022000002afc7fae */ /* 0x000fe2000d1a1012 */
[--C-:B------:R-:W-:Y:S01]  /*5dd0*/  IMAD.X R19, R111, 0x1, R72.reuse, P6 ;  /* 0x000000016f137824 */ /* 0x100fe200030e0648 */
[----:B------:R-:W-:Y:S01]  /*5de0*/  ISETP.GE.U32.AND P2, PT, R28, 0x7fffff95, PT ;  /* 0x7fffff951c00780c */ /* 0x000fe20003f46070 */
[----:B------:R-:W-:Y:S01]  /*5df0*/  VIADD R28, R73, 0xffffffad ;  /* 0xffffffad491c7836 */ /* 0x000fe20000000000 */
[----:B------:R1:W-:Y:S01]  /*5e00*/  LDGSTS.E [R252+0x2400], desc[UR18][R24.64], !P4 ;  /* 0x0240000018fc7fae */ /* 0x0003e2000e1a1012 */
[----:B------:R-:W-:Y:S01]  /*5e10*/  IMAD.X R21, R113, 0x1, R72, P1 ;  /* 0x0000000171157824 */ /* 0x000fe200008e0648 */
[----:B------:R-:W-:Y:S01]  /*5e20*/  ISETP.GE.U32.AND P1, PT, R29, 0x7fffff94, PT ;  /* 0x7fffff941d00780c */ /* 0x000fe20003f26070 */
[C---:B------:R-:W-:Y:S01]  /*5e30*/  VIADD R29, R73.reuse, 0xffffffac ;  /* 0xffffffac491d7836 */ /* 0x040fe20000000000 */
[----:B------:R1:W-:Y:S01]  /*5e40*/  LDGSTS.E [R252+0x2600], desc[UR18][R44.64], !P4 ;  /* 0x026000002cfc7fae */ /* 0x0003e2000e1a1012 */
[----:B------:R-:W-:Y:S01]  /*5e50*/  IADD3 R22, P6, PT, R114, R71, RZ ;  /* 0x0000004772167210 */ /* 0x000fe20007fde0ff */
[C---:B------:R-:W-:Y:S01]  /*5e60*/  VIADD R36, R73.reuse, 0xffffffab ;  /* 0xffffffab49247836 */ /* 0x040fe20000000000 */
[----:B------:R-:W1:Y:S01]  /*5e70*/  LDC R113, c[0x0][0x3a0] ;  /* 0x0000e800ff717b82 */ /* 0x000e620000000800 */
[----:B------:R1:W-:Y:S01]  /*5e80*/  LDGSTS.E [R252+0x2800], desc[UR18][R26.64], !P5 ;  /* 0x028000001afc7fae */ /* 0x0003e2000e9a1012 */
[----:B------:R-:W-:-:S02]  /*5e90*/  VIADD R37, R73, 0xffffffa4 ;  /* 0xffffffa449257836 */ /* 0x000fc40000000000 */
[--C-:B------:R-:W-:Y:S01]  /*5ea0*/  IMAD.X R23, R115, 0x1, R72.reuse, P6 ;  /* 0x0000000173177824 */ /* 0x100fe200030e0648 */
[----:B------:R1:W-:Y:S02]  /*5eb0*/  LDGSTS.E [R252+0x2a00], desc[UR18][R46.64], !P5 ;  /* 0x02a000002efc7fae */ /* 0x0003e4000e9a1012 */
[-C--:B-1----:R-:W-:Y:S01]  /*5ec0*/  IADD3 R24, P5, PT, R116, R71.reuse, RZ ;  /* 0x0000004774187210 */ /* 0x082fe20007fbe0ff */
[----:B------:R-:W-:Y:S01]  /*5ed0*/  VIADD R39, R73, 0xffffffa5 ;  /* 0xffffffa549277836 */ /* 0x000fe20000000000 */
[----:B------:R-:W-:Y:S01]  /*5ee0*/  ISETP.GE.U32.AND P6, PT, R29, 0x7fffff8d, PT ;  /* 0x7fffff8d1d00780c */ /* 0x000fe20003fc6070 */
[C---:B------:R-:W-:Y:S01]  /*5ef0*/  VIADD R43, R73.reuse, 0xffffffa6 ;  /* 0xffffffa6492b7836 */ /* 0x040fe20000000000 */
[----:B------:R-:W-:Y:S01]  /*5f00*/  IADD3 R29, PT, PT, R73, -0x51, RZ ;  /* 0xffffffaf491d7810 */ /* 0x000fe20007ffe0ff */
[--C-:B------:R-:W-:Y:S01]  /*5f10*/  IMAD.X R25, R117, 0x1, R72.reuse, P5 ;  /* 0x0000000175197824 */ /* 0x100fe200028e0648 */
[----:B------:R-:W-:Y:S01]  /*5f20*/  ISETP.GE.U32.AND P5, PT, R28, 0x7fffff8e, PT ;  /* 0x7fffff8e1c00780c */ /* 0x000fe20003fa6070 */
[C---:B------:R-:W-:Y:S01]  /*5f30*/  VIADD R45, R73.reuse, 0xffffffa7 ;  /* 0xffffffa7492d7836 */ /* 0x040fe20000000000 */
[-C--:B------:R-:W-:Y:S01]  /*5f40*/  IADD3 R26, P4, PT, R118, R71.reuse, RZ ;  /* 0x00000047761a7210 */ /* 0x080fe20007f9e0ff */
[----:B------:R-:W-:Y:S01]  /*5f50*/  LDGSTS.E [R252+0x2c00], desc[UR18][R4.64], !P2 ;  /* 0x02c0000004fc7fae */ /* 0x000fe2000d1a1012 */
[----:B------:R-:W-:Y:S01]  /*5f60*/  SEL R64, RZ, 0x1fffe, P5 ;  /* 0x0001fffeff407807 */ /* 0x000fe20002800000 */
[----:B------:R-:W-:Y:S01]  /*5f70*/  VIADD R47, R73, 0xffffffa1 ;  /* 0xffffffa1492f7836 */ /* 0x000fe20000000000 */
[----:B------:R-:W-:Y:S01]  /*5f80*/  SEL R63, RZ, 0x1, P6 ;  /* 0x00000001ff3f7807 */ /* 0x000fe20003000000 */
[----:B------:R-:W-:Y:S01]  /*5f90*/  IMAD.X R27, R119, 0x1, R72, P4 ;  /* 0x00000001771b7824 */ /* 0x000fe200020e0648 */
[-C--:B------:R-:W-:Y:S01]  /*5fa0*/  IADD3 R28, P4, PT, R120, R71.reuse, RZ ;  /* 0x00000047781c7210 */ /* 0x080fe20007f9e0ff */
[----:B------:R-:W-:Y:S01]  /*5fb0*/  LDGSTS.E [R252+0x2e00], desc[UR18][R6.64], !P2 ;  /* 0x02e0000006fc7fae */ /* 0x000fe2000d1a1012 */
[----:B------:R-:W-:Y:S01]  /*5fc0*/  ISETP.GE.U32.AND P5, PT, R29, 0x7fffff90, PT ;  /* 0x7fffff901d00780c */ /* 0x000fe20003fa6070 */
[----:B------:R-:W-:Y:S01]  /*5fd0*/  IMAD.IADD R64, R63, 0x1, R64 ;  /* 0x000000013f407824 */ /* 0x000fe200078e0240 */
[----:B------:R-:W-:Y:S01]  /*5fe0*/  ISETP.GE.U32.AND P6, PT, R30, 0x7fffff8f, PT ;  /* 0x7fffff8f1e00780c */ /* 0x000fe20003fc6070 */
[----:B------:R-:W-:Y:S01]  /*5ff0*/  IMAD.X R29, R121, 0x1, R72, P4 ;  /* 0x00000001791d7824 */ /* 0x000fe200020e0648 */
[-C--:B------:R-:W-:Y:S01]  /*6000*/  IADD3 R30, P4, PT, R122, R71.reuse, RZ ;  /* 0x000000477a1e7210 */ /* 0x080fe20007f9e0ff */
[----:B------:R1:W-:Y:S01]  /*6010*/  LDGSTS.E [R252+0x3000], desc[UR18][R8.64], !P1 ;  /* 0x0300000008fc7fae */ /* 0x0003e2000c9a1012 */
[----:B------:R-:W-:Y:S01]  /*6020*/  SEL R49, RZ, 0x4, P6 ;  /* 0x00000004ff317807 */ /* 0x000fe20003000000 */
[----:B------:R-:W-:Y:S01]  /*6030*/  VIADD R113, R113, 0x1f ;  /* 0x0000001f71717836 */ /* 0x000fe20000000000 */
[----:B------:R-:W-:Y:S01]  /*6040*/  SEL R66, RZ, 0x7fff8, P5 ;  /* 0x0007fff8ff427807 */ /* 0x000fe20002800000 */
[----:B------:R1:W-:Y:S01]  /*6050*/  LDGSTS.E [R252+0x3200], desc[UR18][R10.64], !P1 ;  /* 0x032000000afc7fae */ /* 0x0003e2000c9a1012 */
[----:B------:R-:W-:-:S02]  /*6060*/  IADD3 R32, P5, PT, R124, R71, RZ ;  /* 0x000000477c207210 */ /* 0x000fc40007fbe0ff */
[----:B------:R-:W-:Y:S01]  /*6070*/  ISETP.GE.U32.AND P6, PT, R31, 0x7fffff89, PT ;  /* 0x7fffff891f00780c */ /* 0x000fe20003fc6070 */
[--C-:B------:R-:W-:Y:S01]  /*6080*/  IMAD.X R31, R123, 0x1, R72.reuse, P4 ;  /* 0x000000017b1f7824 */ /* 0x100fe200020e0648 */
[----:B------:R-:W-:Y:S01]  /*6090*/  ISETP.GE.U32.AND P4, PT, R33, 0x7fffff8a, PT ;  /* 0x7fffff8a2100780c */ /* 0x000fe20003f86070 */
[----:B------:R-:W-:Y:S01]  /*60a0*/  IMAD.X R33, R125, 0x1, R72, P5 ;  /* 0x000000017d217824 */ /* 0x000fe200028e0648 */
[-C--:B------:R-:W-:Y:S02]  /*60b0*/  IADD3 R34, P5, PT, R126, R71.reuse, RZ ;  /* 0x000000477e227210 */ /* 0x080fe40007fbe0ff */
[----:B------:R-:W-:Y:S02]  /*60c0*/  SEL R74, RZ, 0x1fffe, P4 ;  /* 0x0001fffeff4a7807 */ /* 0x000fe40002000000 */
[----:B------:R-:W-:Y:S02]  /*60d0*/  IADD3 R40, P4, PT, R128, R71, RZ ;  /* 0x0000004780287210 */ /* 0x000fe40007f9e0ff */
[----:B------:R-:W-:-:S02]  /*60e0*/  SEL R65, RZ, 0x1, P6 ;  /* 0x00000001ff417807 */ /* 0x000fc40003000000 */
[----:B------:R-:W-:Y:S01]  /*60f0*/  ISETP.GE.U32.AND P6, PT, R35, 0x7fffff8b, PT ;  /* 0x7fffff8b2300780c */ /* 0x000fe20003fc6070 */
[--C-:B------:R-:W-:Y:S01]  /*6100*/  IMAD.X R35, R127, 0x1, R72.reuse, P5 ;  /* 0x000000017f237824 */ /* 0x100fe200028e0648 */
[----:B------:R-:W-:Y:S01]  /*6110*/  ISETP.GE.U32.AND P5, PT, R36, 0x7fffff8c, PT ;  /* 0x7fffff8c2400780c */ /* 0x000fe20003fa6070 */
[----:B------:R-:W-:Y:S01]  /*6120*/  IMAD.X R41, R129, 0x1, R72, P4 ;  /* 0x0000000181297824 */ /* 0x000fe200020e0648 */
[----:B------:R-:W-:Y:S01]  /*6130*/  IADD3 R36, P4, PT, R130, R71, RZ ;  /* 0x0000004782247210 */ /* 0x000fe20007f9e0ff */
[----:B------:R-:W-:Y:S01]  /*6140*/  IMAD.IADD R79, R65, 0x1, R74 ;  /* 0x00000001414f7824 */ /* 0x000fe200078e024a */
[----:B------:R-:W-:Y:S02]  /*6150*/  SEL R67, RZ, 0x4, P6 ;  /* 0x00000004ff437807 */ /* 0x000fe40003000000 */
[----:B------:R-:W-:Y:S01]  /*6160*/  ISETP.GE.U32.AND P6, PT, R37, 0x7fffff85, PT ;  /* 0x7fffff852500780c */ /* 0x000fe20003fc6070 */
[----:B------:R-:W-:Y:S01]  /*6170*/  IMAD.X R37, R131, 0x1, R72, P4 ;  /* 0x0000000183257824 */ /* 0x000fe200020e0648 */
[----:B------:R-:W-:-:S02]  /*6180*/  ISETP.GE.U32.AND P4, PT, R39, 0x7fffff86, PT ;  /* 0x7fffff862700780c */ /* 0x000fc40003f86070 */
[----:B------:R-:W-:Y:S02]  /*6190*/  SEL R78, RZ, 0x7fff8, P5 ;  /* 0x0007fff8ff4e7807 */ /* 0x000fe40002800000 */
[-C--:B------:R-:W-:Y:S02]  /*61a0*/  IADD3 R38, P5, PT, R132, R71.reuse, RZ ;  /* 0x0000004784267210 */ /* 0x080fe40007fbe0ff */
[----:B------:R-:W-:Y:S02]  /*61b0*/  SEL R83, RZ, 0x1fffe, P4 ;  /* 0x0001fffeff537807 */ /* 0x000fe40002000000 */
[----:B------:R-:W-:Y:S01]  /*61c0*/  SEL R82, RZ, 0x1, P6 ;  /* 0x00000001ff527807 */ /* 0x000fe20003000000 */
[----:B------:R-:W-:Y:S01]  /*61d0*/  IMAD.X R39, R133, 0x1, R72, P5 ;  /* 0x0000000185277824 */ /* 0x000fe200028e0648 */
[----:B------:R-:W-:Y:S02]  /*61e0*/  ISETP.GE.U32.AND P4, PT, R43, 0x7fffff87, PT ;  /* 0x7fffff872b00780c */ /* 0x000fe40003f86070 */
[-C--:B------:R-:W-:Y:S01]  /*61f0*/  IADD3 R42, P6, PT, R134, R71.reuse, RZ ;  /* 0x00000047862a7210 */ /* 0x080fe20007fde0ff */
[----:B------:R-:W-:Y:S01]  /*6200*/  IMAD.IADD R82, R82, 0x1, R83 ;  /* 0x0000000152527824 */ /* 0x000fe200078e0253 */
[----:B------:R-:W-:-:S02]  /*6210*/  IADD3 R44, P5, PT, R136, R71, RZ ;  /* 0x00000047882c7210 */ /* 0x000fc40007fbe0ff */
[----:B------:R-:W-:Y:S01]  /*6220*/  SEL R80, RZ, 0x4, P4 ;  /* 0x00000004ff507807 */ /* 0x000fe20002000000 */
[--C-:B------:R-:W-:Y:S01]  /*6230*/  IMAD.X R43, R135, 0x1, R72.reuse, P6 ;  /* 0x00000001872b7824 */ /* 0x100fe200030e0648 */
[----:B------:R-:W-:Y:S02]  /*6240*/  IADD3 R46, P4, PT, R138, R71, RZ ;  /* 0x000000478a2e7210 */ /* 0x000fe40007f9e0ff */
[----:B------:R-:W-:Y:S01]  /*6250*/  ISETP.GE.U32.AND P6, PT, R45, 0x7fffff88, PT ;  /* 0x7fffff882d00780c */ /* 0x000fe20003fc6070 */
[--C-:B------:R-:W-:Y:S01]  /*6260*/  IMAD.X R45, R137, 0x1, R72.reuse, P5 ;  /* 0x00000001892d7824 */ /* 0x100fe200028e0648 */
[----:B------:R-:W-:Y:S01]  /*6270*/  ISETP.GE.U32.AND P5, PT, R47, 0x7fffff82, PT ;  /* 0x7fffff822f00780c */ /* 0x000fe20003fa6070 */
[----:B------:R-:W-:Y:S01]  /*6280*/  IMAD.X R47, R139, 0x1, R72, P4 ;  /* 0x000000018b2f7824 */ /* 0x000fe200020e0648 */
[----:B------:R-:W-:Y:S02]  /*6290*/  ISETP.GE.U32.AND P4, PT, R51, 0x7fffff83, PT ;  /* 0x7fffff833300780c */ /* 0x000fe40003f86070 */
[----:B------:R-:W-:-:S02]  /*62a0*/  SEL R81, RZ, 0x7fff8, P6 ;  /* 0x0007fff8ff517807 */ /* 0x000fc40003000000 */
[----:B------:R-:W-:Y:S02]  /*62b0*/  SEL R84, RZ, 0x4, P4 ;  /* 0x00000004ff547807 */ /* 0x000fe40002000000 */
[----:B------:R-:W-:Y:S02]  /*62c0*/  ISETP.GE.U32.AND P4, PT, R53, 0x7fffff84, PT ;  /* 0x7fffff843500780c */ /* 0x000fe40003f86070 */
[-C--:B------:R-:W-:Y:S02]  /*62d0*/  IADD3 R50, P6, PT, R172, R71.reuse, RZ ;  /* 0x00000047ac327210 */ /* 0x080fe40007fde0ff */
[----:B------:R-:W-:Y:S02]  /*62e0*/  SEL R87, RZ, 0x1fffe, P5 ;  /* 0x0001fffeff577807 */ /* 0x000fe40002800000 */
[----:B------:R-:W-:Y:S01]  /*62f0*/  IADD3 R52, P5, PT, R174, R71, RZ ;  /* 0x00000047ae347210 */ /* 0x000fe20007fbe0ff */
[----:B------:R-:W-:Y:S01]  /*6300*/  IMAD.X R51, R173, 0x1, R72, P6 ;  /* 0x00000001ad337824 */ /* 0x000fe200030e0648 */
[----:B------:R-:W-:-:S02]  /*6310*/  SEL R85, RZ, 0x7fff8, P4 ;  /* 0x0007fff8ff557807 */ /* 0x000fc40002000000 */
[----:B------:R-:W-:Y:S01]  /*6320*/  ISETP.GE.U32.AND P4, PT, R75, 0x7fffff81, PT ;  /* 0x7fffff814b00780c */ /* 0x000fe20003f86070 */
[--C-:B------:R-:W-:Y:S01]  /*6330*/  IMAD.X R53, R175, 0x1, R72.reuse, P5 ;  /* 0x00000001af357824 */ /* 0x100fe200028e0648 */
[-C--:B------:R-:W-:Y:S02]  /*6340*/  IADD3 R54, P6, PT, R176, R71.reuse, RZ ;  /* 0x00000047b0367210 */ /* 0x080fe40007fde0ff */
[-C--:B------:R-:W-:Y:S02]  /*6350*/  IADD3 R56, P5, PT, R178, R71.reuse, RZ ;  /* 0x00000047b2387210 */ /* 0x080fe40007fbe0ff */
[----:B------:R-:W-:Y:S01]  /*6360*/  SEL R74, RZ, 0x1, P4 ;  /* 0x00000001ff4a7807 */ /* 0x000fe20002000000 */
[--C-:B------:R-:W-:Y:S01]  /*6370*/  IMAD.X R55, R177, 0x1, R72.reuse, P6 ;  /* 0x00000001b1377824 */ /* 0x100fe200030e0648 */
[-C--:B------:R-:W-:Y:S01]  /*6380*/  IADD3 R58, P6, PT, R180, R71.reuse, RZ ;  /* 0x00000047b43a7210 */ /* 0x080fe20007fde0ff */
[--C-:B------:R-:W-:Y:S01]  /*6390*/  IMAD.X R57, R179, 0x1, R72.reuse, P5 ;  /* 0x00000001b3397824 */ /* 0x100fe200028e0648 */
[----:B------:R-:W-:Y:S01]  /*63a0*/  IADD3 R60, P5, PT, R182, R71, RZ ;  /* 0x00000047b63c7210 */ /* 0x000fe20007fbe0ff */
[----:B------:R-:W-:Y:S01]  /*63b0*/  IMAD.IADD R87, R74, 0x1, R87 ;  /* 0x000000014a577824 */ /* 0x000fe200078e0257 */
[----:B------:R-:W-:Y:S01]  /*63c0*/  LOP3.LUT R79, R79, 0x3, RZ, 0xc0, !PT ;  /* 0x000000034f4f7812 */ /* 0x000fe200078ec0ff */
[--C-:B------:R-:W-:Y:S01]  /*63d0*/  IMAD.X R59, R181, 0x1, R72.reuse, P6 ;  /* 0x00000001b53b7824 */ /* 0x100fe200030e0648 */
[----:B------:R-:W-:Y:S01]  /*63e0*/  ISETP.GE.U32.AND P6, PT, R61, 0x7fffff93, PT ;  /* 0x7fffff933d00780c */ /* 0x000fe20003fc6070 */
[----:B------:R-:W-:Y:S01]  /*63f0*/  IMAD.X R61, R183, 0x1, R72, P5 ;  /* 0x00000001b73d7824 */ /* 0x000fe200028e0648 */
[----:B------:R-:W-:-:S02]  /*6400*/  LOP3.LUT R87, R87, 0x3, RZ, 0xc0, !PT ;  /* 0x0000000357577812 */ /* 0x000fc400078ec0ff */
[----:B------:R-:W-:Y:S02]  /*6410*/  IADD3 R62, P5, PT, R184, R71, RZ ;  /* 0x00000047b83e7210 */ /* 0x000fe40007fbe0ff */
[----:B------:R-:W-:Y:S02]  /*6420*/  LOP3.LUT R82, R82, 0x3, RZ, 0xc0, !PT ;  /* 0x0000000352527812 */ /* 0x000fe400078ec0ff */
[----:B------:R-:W-:Y:S01]  /*6430*/  IADD3 R78, PT, PT, R79, R78, R67 ;  /* 0x0000004e4f4e7210 */ /* 0x000fe20007ffe043 */
[----:B------:R-:W-:Y:S01]  /*6440*/  IMAD.X R63, R185, 0x1, R72, P5 ;  /* 0x00000001b93f7824 */ /* 0x000fe200028e0648 */
[----:B------:R-:W-:Y:S02]  /*6450*/  IADD3 R84, PT, PT, R87, R85, R84 ;  /* 0x0000005557547210 */ /* 0x000fe40007ffe054 */
[----:B------:R-:W-:Y:S01]  /*6460*/  LOP3.LUT R65, R64, 0x3, RZ, 0xc0, !PT ;  /* 0x0000000340417812 */ /* 0x000fe200078ec0ff */
[----:B------:R-:W-:Y:S01]  /*6470*/  IMAD.SHL.U32 R78, R78, 0x100, RZ ;  /* 0x000001004e4e7824 */ /* 0x000fe200078e00ff */
[----:B------:R-:W-:Y:S01]  /*6480*/  IADD3 R80, PT, PT, R82, R81, R80 ;  /* 0x0000005152507210 */ /* 0x000fe20007ffe050 */
[----:B------:R1:W-:Y:S01]  /*6490*/  LDGSTS.E [R252+0x3400], desc[UR18][R12.64], !P6 ;  /* 0x034000000cfc7fae */ /* 0x0003e2000f1a1012 */
[----:B------:R-:W-:-:S02]  /*64a0*/  IADD3 R64, P5, PT, R186, R71, RZ ;  /* 0x00000047ba407210 */ /* 0x000fc40007fbe0ff */
[----:B------:R-:W-:Y:S01]  /*64b0*/  LOP3.LUT R81, R84, 0xf, RZ, 0xc0, !PT ;  /* 0x0000000f54517812 */ /* 0x000fe200078ec0ff */
[----:B------:R3:W-:Y:S01]  /*64c0*/  LDGSTS.E [R252+0x3600], desc[UR18][R14.64], !P6 ;  /* 0x036000000efc7fae */ /* 0x0007e2000f1a1012 */
[----:B------:R-:W-:Y:S01]  /*64d0*/  IADD3 R74, PT, PT, R65, R66, R49 ;  /* 0x00000042414a7210 */ /* 0x000fe20007ffe031 */
[----:B------:R-:W-:Y:S01]  /*64e0*/  VIADD R49, R73, 0xffffffb1 ;  /* 0xffffffb149317836 */ /* 0x000fe20000000000 */
[----:B------:R-:W-:Y:S01]  /*64f0*/  LOP3.LUT R79, R78, 0xf00, RZ, 0xe2, !PT ;  /* 0x00000f004e4f7812 */ /* 0x000fe200078ee2ff */
[--C-:B------:R-:W-:Y:S01]  /*6500*/  IMAD.X R65, R187, 0x1, R72.reuse, P5 ;  /* 0x00000001bb417824 */ /* 0x100fe200028e0648 */
[-C--:B------:R-:W-:Y:S01]  /*6510*/  IADD3 R66, P5, PT, R188, R71.reuse, RZ ;  /* 0x00000047bc427210 */ /* 0x080fe20007fbe0ff */
[----:B------:R-:W-:Y:S01]  /*6520*/  IMAD R80, R80, 0x10, R81 ;  /* 0x0000001050507824 */ /* 0x000fe200078e0251 */
[----:B------:R-:W-:Y:S01]  /*6530*/  ISETP.GE.U32.AND P2, PT, R49, 0x7fffff92, PT ;  /* 0x7fffff923100780c */ /* 0x000fe20003f46070 */
[----:B------:R-:W-:Y:S01]  /*6540*/  IMAD R74, R74, 0x1000, R79 ;  /* 0x000010004a4a7824 */ /* 0x000fe200078e024f */
[-C--:B-1----:R-:W-:Y:S01]  /*6550*/  IADD3 R8, P1, PT, R194, R71.reuse, RZ ;  /* 0x00000047c2087210 */ /* 0x082fe20007f3e0ff */
[--C-:B------:R-:W-:Y:S01]  /*6560*/  IMAD.X R67, R189, 0x1, R72.reuse, P5 ;  /* 0x00000001bd437824 */ /* 0x100fe200028e0648 */
[----:B------:R-:W-:Y:S01]  /*6570*/  LOP3.LUT R49, R80, 0xff, RZ, 0xc0, !PT ;  /* 0x000000ff50317812 */ /* 0x000fe200078ec0ff */
[----:B------:R-:W-:Y:S01]  /*6580*/  VIADD R73, R73, 0xffffffb0 ;  /* 0xffffffb049497836 */ /* 0x000fe20000000000 */
[-C--:B------:R-:W-:Y:S01]  /*6590*/  IADD3 R4, P5, PT, R190, R71.reuse, RZ ;  /* 0x00000047be047210 */ /* 0x080fe20007fbe0ff */
[--C-:B------:R-:W-:Y:S01]  /*65a0*/  IMAD.X R9, R195, 0x1, R72.reuse, P1 ;  /* 0x00000001c3097824 */ /* 0x100fe200008e0648 */
[-C--:B------:R-:W-:Y:S01]  /*65b0*/  IADD3 R10, P1, PT, R196, R71.reuse, RZ ;  /* 0x00000047c40a7210 */ /* 0x080fe20007f3e0ff */
[----:B------:R-:W-:Y:S01]  /*65c0*/  IMAD.IADD R49, R74, 0x1, R49 ;  /* 0x000000014a317824 */ /* 0x000fe200078e0231 */
[----:B------:R-:W-:Y:S01]  /*65d0*/  SHF.R.S32.HI R80, RZ, 0x1f, R77 ;  /* 0x0000001fff507819 */ /* 0x000fe2000001144d */
[--C-:B------:R-:W-:Y:S01]  /*65e0*/  IMAD.X R5, R191, 0x1, R72.reuse, P5 ;  /* 0x00000001bf057824 */ /* 0x100fe200028e0648 */
[----:B------:R-:W-:Y:S01]  /*65f0*/  IADD3 R6, P5, PT, R192, R71, RZ ;  /* 0x00000047c0067210 */ /* 0x000fe20007fbe0ff */
[----:B------:R-:W-:Y:S01]  /*6600*/  IMAD.X R11, R197, 0x1, R72, P1 ;  /* 0x00000001c50b7824 */ /* 0x000fe200008e0648 */
[----:B------:R-:W-:Y:S01]  /*6610*/  LOP3.LUT R49, R49, 0xffff, RZ, 0xc0, !PT ;  /* 0x0000ffff31317812 */ /* 0x000fe200078ec0ff */
[----:B------:R-:W-:Y:S01]  /*6620*/  LDGSTS.E [R252+0x3800], desc[UR18][R16.64], !P2 ;  /* 0x0380000010fc7fae */ /* 0x000fe2000d1a1012 */
[----:B------:R-:W-:-:S02]  /*6630*/  IADD3.X R7, PT, PT, R193, R72, RZ, P5, !PT ;  /* 0x00000048c1077210 */ /* 0x000fc40002ffe4ff */
[----:B------:R-:W-:Y:S01]  /*6640*/  ISETP.GE.U32.AND P5, PT, R73, 0x7fffff91, PT ;  /* 0x7fffff914900780c */ /* 0x000fe20003fa6070 */
[----:B------:R1:W-:Y:S01]  /*6650*/  LDGSTS.E [R252+0x3a00], desc[UR18][R18.64], !P2 ;  /* 0x03a0000012fc7fae */ /* 0x0003e2000d1a1012 */
[--C-:B------:R-:W-:Y:S02]  /*6660*/  SHF.R.U32.HI R73, RZ, 0xf, R49.reuse ;  /* 0x0000000fff497819 */ /* 0x100fe40000011631 */
[--C-:B------:R-:W-:Y:S02]  /*6670*/  SHF.R.U32.HI R13, RZ, 0xe, R49.reuse ;  /* 0x0000000eff0d7819 */ /* 0x100fe40000011631 */
[----:B------:R-:W-:Y:S01]  /*6680*/  LOP3.LUT P1, RZ, R73, 0x1, RZ, 0xc0, !PT ;  /* 0x0000000149ff7812 */ /* 0x000fe2000782c0ff */
[----:B------:R-:W-:Y:S01]  /*6690*/  IMAD.SHL.U32 R73, R77, 0x4, RZ ;  /* 0x000000044d497824 */ /* 0x000fe200078e00ff */
[----:B---3--:R-:W-:Y:S02]  /*66a0*/  SHF.R.U32.HI R15, RZ, 0xd, R49 ;  /* 0x0000000dff0f7819 */ /* 0x008fe40000011631 */
[----:B------:R-:W-:-:S02]  /*66b0*/  LOP3.LUT P2, RZ, R13, 0x1, RZ, 0xc0, !PT ;  /* 0x000000010dff7812 */ /* 0x000fc4000784c0ff */
[----:B------:R-:W-:Y:S01]  /*66c0*/  SHF.L.U64.HI R74, R77, 0x2, R80 ;  /* 0x000000024d4a7819 */ /* 0x000fe20000010250 */
[----:B------:R3:W-:Y:S01]  /*66d0*/  LDGSTS.E [R252+0x3c00], desc[UR18][R20.64], !P5 ;  /* 0x03c0000014fc7fae */ /* 0x0007e2000e9a1012 */
[----:B-1----:R-:W-:Y:S02]  /*66e0*/  SHF.R.U32.HI R19, RZ, 0xc, R49 ;  /* 0x0000000cff137819 */ /* 0x002fe40000011631 */
[-C--:B------:R-:W-:Y:S01]  /*66f0*/  IADD3 R78, P6, PT, R204, R71.reuse, RZ ;  /* 0x00000047cc4e7210 */ /* 0x080fe20007fde0ff */
[----:B------:R1:W-:Y:S01]  /*6700*/  LDGSTS.E [R252+0x3e00], desc[UR18][R22.64], !P5 ;  /* 0x03e0000016fc7fae */ /* 0x0003e2000e9a1012 */
[----:B------:R-:W-:-:S03]  /*6710*/  IADD3 R12, P5, PT, R198, R71, RZ ;  /* 0x00000047c60c7210 */ /* 0x000fc60007fbe0ff */
[----:B------:R-:W-:Y:S01]  /*6720*/  LDGSTS.E [R252+0x4000], desc[UR18][R24.64], P1 ;  /* 0x0400000018fc7fae */ /* 0x000fe200089a1012 */
[--C-:B------:R-:W-:Y:S01]  /*6730*/  IMAD.X R79, R205, 0x1, R72.reuse, P6 ;  /* 0x00000001cd4f7824 */ /* 0x100fe200030e0648 */
[-C--:B------:R-:W-:Y:S01]  /*6740*/  IADD3 R14, P6, PT, R206, R71.reuse, RZ ;  /* 0x00000047ce0e7210 */ /* 0x080fe20007fde0ff */
[--C-:B------:R-:W-:Y:S01]  /*6750*/  IMAD.X R13, R199, 0x1, R72.reuse, P5 ;  /* 0x00000001c70d7824 */ /* 0x100fe200028e0648 */
[----:B------:R2:W-:Y:S01]  /*6760*/  LDGSTS.E [R252+0x4200], desc[UR18][R26.64], P1 ;  /* 0x042000001afc7fae */ /* 0x0005e200089a1012 */
[----:B------:R-:W-:Y:S02]  /*6770*/  IADD3 R16, P1, PT, R200, R71, RZ ;  /* 0x00000047c8107210 */ /* 0x000fe40007f3e0ff */
[----:B------:R-:W-:Y:S01]  /*6780*/  LOP3.LUT P5, RZ, R15, 0x1, RZ, 0xc0, !PT ;  /* 0x000000010fff7812 */ /* 0x000fe200078ac0ff */
[----:B------:R4:W-:Y:S01]  /*6790*/  LDGSTS.E [R252+0x4400], desc[UR18][R28.64], P2 ;  /* 0x044000001cfc7fae */ /* 0x0009e200091a1012 */
[--C-:B---3--:R-:W-:Y:S01]  /*67a0*/  SHF.R.U32.HI R21, RZ, 0xb, R49.reuse ;  /* 0x0000000bff157819 */ /* 0x108fe20000011631 */
[--C-:B------:R-:W-:Y:S01]  /*67b0*/  IMAD.X R17, R201, 0x1, R72.reuse, P1 ;  /* 0x00000001c9117824 */ /* 0x100fe200008e0648 */
[----:B------:R-:W-:Y:S01]  /*67c0*/  LOP3.LUT P1, RZ, R19, 0x1, RZ, 0xc0, !PT ;  /* 0x0000000113ff7812 */ /* 0x000fe2000782c0ff */
[----:B------:R3:W-:Y:S01]  /*67d0*/  LDGSTS.E [R252+0x4600], desc[UR18][R30.64], P2 ;  /* 0x046000001efc7fae */ /* 0x0007e200091a1012 */
[----:B-1----:R-:W-:Y:S01]  /*67e0*/  SHF.R.U32.HI R23, RZ, 0xa, R49 ;  /* 0x0000000aff177819 */ /* 0x002fe20000011631 */
[----:B------:R-:W-:Y:S01]  /*67f0*/  IMAD.X R15, R207, 0x1, R72, P6 ;  /* 0x00000001cf0f7824 */ /* 0x000fe200030e0648 */
[----:B------:R-:W-:-:S02]  /*6800*/  LOP3.LUT P2, RZ, R21, 0x1, RZ, 0xc0, !PT ;  /* 0x0000000115ff7812 */ /* 0x000fc4000784c0ff */
[--C-:B--2---:R-:W-:Y:S02]  /*6810*/  SHF.R.U32.HI R27, RZ, 0x9, R49.reuse ;  /* 0x00000009ff1b7819 */ /* 0x104fe40000011631 */
[----:B------:R-:W-:Y:S01]  /*6820*/  IADD3 R18, P6, PT, R208, R71, RZ ;  /* 0x00000047d0127210 */ /* 0x000fe20007fde0ff */
[----:B------:R-:W-:Y:S01]  /*6830*/  LDGSTS.E [R252+0x4800], desc[UR18][R32.64], P5 ;  /* 0x0480000020fc7fae */ /* 0x000fe2000a9a1012 */
[----:B----4-:R-:W-:-:S03]  /*6840*/  SHF.R.U32.HI R29, RZ, 0x8, R49 ;  /* 0x00000008ff1d7819 */ /* 0x010fc60000011631 */
[----:B------:R1:W-:Y:S01]  /*6850*/  LDGSTS.E [R252+0x4a00], desc[UR18][R34.64], P5 ;  /* 0x04a0000022fc7fae */ /* 0x0003e2000a9a1012 */
[-C--:B------:R-:W-:Y:S01]  /*6860*/  IADD3 R20, P5, PT, R202, R71.reuse, RZ ;  /* 0x00000047ca147210 */ /* 0x080fe20007fbe0ff */
[--C-:B------:R-:W-:Y:S01]  /*6870*/  IMAD.X R19, R209, 0x1, R72.reuse, P6 ;  /* 0x00000001d1137824 */ /* 0x100fe200030e0648 */
[--C-:B---3--:R-:W-:Y:S01]  /*6880*/  SHF.R.U32.HI R31, RZ, 0x7, R49.reuse ;  /* 0x00000007ff1f7819 */ /* 0x108fe20000011631 */
[----:B------:R-:W-:Y:S01]  /*6890*/  LDGSTS.E [R252+0x4c00], desc[UR18][R40.64], P1 ;  /* 0x04c0000028fc7fae */ /* 0x000fe200089a1012 */
[----:B------:R-:W-:Y:S01]  /*68a0*/  IADD3 R22, P6, PT, R210, R71, RZ ;  /* 0x00000047d2167210 */ /* 0x000fe20007fde0ff */
[--C-:B------:R-:W-:Y:S01]  /*68b0*/  IMAD.X R21, R203, 0x1, R72.reuse, P5 ;  /* 0x00000001cb157824 */ /* 0x100fe200028e0648 */
[----:B------:R-:W-:Y:S01]  /*68c0*/  LOP3.LUT P5, RZ, R23, 0x1, RZ, 0xc0, !PT ;  /* 0x0000000117ff7812 */ /* 0x000fe200078ac0ff */
[----:B------:R2:W-:Y:S01]  /*68d0*/  LDGSTS.E [R252+0x4e00], desc[UR18][R36.64], P1 ;  /* 0x04e0000024fc7fae */ /* 0x0005e200089a1012 */
[-C--:B------:R-:W-:Y:S01]  /*68e0*/  IADD3 R24, P1, PT, R152, R73.reuse, RZ ;  /* 0x0000004998187210 */ /* 0x080fe20007f3e0ff */
[----:B------:R-:W-:Y:S01]  /*68f0*/  IMAD.X R23, R211, 0x1, R72, P6 ;  /* 0x00000001d3177824 */ /* 0x000fe200030e0648 */
[-C--:B------:R-:W-:Y:S01]  /*6900*/  IADD3 R26, P6, PT, R150, R73.reuse, RZ ;  /* 0x00000049961a7210 */ /* 0x080fe20007fde0ff */
[----:B------:R3:W-:Y:S01]  /*6910*/  LDGSTS.E [R252+0x5000], desc[UR18][R38.64], P2 ;  /* 0x0500000026fc7fae */ /* 0x0007e200091a1012 */
[--C-:B-1----:R-:W-:Y:S01]  /*6920*/  SHF.R.U32.HI R35, RZ, 0x6, R49.reuse ;  /* 0x00000006ff237819 */ /* 0x102fe20000011631 */
[--C-:B------:R-:W-:Y:S01]  /*6930*/  IMAD.X R25, R153, 0x1, R74.reuse, P1 ;  /* 0x0000000199197824 */ /* 0x100fe200008e064a */
[----:B------:R-:W-:Y:S01]  /*6940*/  LOP3.LUT P1, RZ, R27, 0x1, RZ, 0xc0, !PT ;  /* 0x000000011bff7812 */ /* 0x000fe2000782c0ff */
[----:B------:R1:W-:Y:S01]  /*6950*/  LDGSTS.E [R252+0x5200], desc[UR18][R42.64], P2 ;  /* 0x052000002afc7fae */ /* 0x0003e200091a1012 */
[----:B------:R-:W-:Y:S01]  /*6960*/  LOP3.LUT P2, RZ, R29, 0x1, RZ, 0xc0, !PT ;  /* 0x000000011dff7812 */ /* 0x000fe2000784c0ff */
[----:B------:R-:W-:Y:S01]  /*6970*/  IMAD.X R27, R151, 0x1, R74, P6 ;  /* 0x00000001971b7824 */ /* 0x000fe200030e064a */
[----:B------:R-:W-:Y:S01]  /*6980*/  IADD3 R30, P6, PT, R146, R73, RZ ;  /* 0x00000049921e7210 */ /* 0x000fe20007fde0ff */
[----:B------:R-:W-:Y:S01]  /*6990*/  LDGSTS.E [R252+0x5400], desc[UR18][R44.64], P5 ;  /* 0x054000002cfc7fae */ /* 0x000fe2000a9a1012 */
[----:B--2---:R-:W-:-:S03]  /*69a0*/  SHF.R.U32.HI R37, RZ, 0x5, R49 ;  /* 0x00000005ff257819 */ /* 0x004fc60000011631 */
[----:B------:R2:W-:Y:S01]  /*69b0*/  LDGSTS.E [R252+0x5600], desc[UR18][R46.64], P5 ;  /* 0x056000002efc7fae */ /* 0x0005e2000a9a1012 */
[-C--:B------:R-:W-:Y:S02]  /*69c0*/  IADD3 R28, P5, PT, R148, R73.reuse, RZ ;  /* 0x00000049941c7210 */ /* 0x080fe40007fbe0ff */
[--C-:B---3--:R-:W-:Y:S01]  /*69d0*/  SHF.R.U32.HI R39, RZ, 0x4, R49.reuse ;  /* 0x00000004ff277819 */ /* 0x108fe20000011631 */
[----:B------:R-:W-:Y:S01]  /*69e0*/  LDGSTS.E [R252+0x5800], desc[UR18][R50.64], P1 ;  /* 0x0580000032fc7fae */ /* 0x000fe200089a1012 */
[--C-:B-1----:R-:W-:Y:S01]  /*69f0*/  SHF.R.U32.HI R43, RZ, 0x3, R49.reuse ;  /* 0x00000003ff2b7819 */ /* 0x102fe20000011631 */
[--C-:B------:R-:W-:Y:S01]  /*6a00*/  IMAD.X R29, R149, 0x1, R74.reuse, P5 ;  /* 0x00000001951d7824 */ /* 0x100fe200028e064a */
[----:B------:R-:W-:Y:S01]  /*6a10*/  LOP3.LUT P5, RZ, R31, 0x1, RZ, 0xc0, !PT ;  /* 0x000000011fff7812 */ /* 0x000fe200078ac0ff */
[----:B------:R-:W-:Y:S01]  /*6a20*/  LDGSTS.E [R252+0x5a00], desc[UR18][R52.64], P1 ;  /* 0x05a0000034fc7fae */ /* 0x000fe200089a1012 */
[-C--:B------:R-:W-:Y:S01]  /*6a30*/  IADD3 R32, P1, PT, R144, R73.reuse, RZ ;  /* 0x0000004990207210 */ /* 0x080fe20007f3e0ff */
[--C-:B------:R-:W-:Y:S01]  /*6a40*/  IMAD.X R31, R147, 0x1, R74.reuse, P6 ;  /* 0x00000001931f7824 */ /* 0x100fe200030e064a */
[-C--:B------:R-:W-:Y:S01]  /*6a50*/  IADD3 R34, P6, PT, R142, R73.reuse, RZ ;  /* 0x000000498e227210 */ /* 0x080fe20007fde0ff */
[----:B------:R-:W-:Y:S01]  /*6a60*/  LDGSTS.E [R252+0x5c00], desc[UR18][R54.64], P2 ;  /* 0x05c0000036fc7fae */ /* 0x000fe200091a1012 */
[--C-:B--2---:R-:W-:Y:S01]  /*6a70*/  SHF.R.U32.HI R47, RZ, 0x2, R49.reuse ;  /* 0x00000002ff2f7819 */ /* 0x104fe20000011631 */
[--C-:B------:R-:W-:Y:S01]  /*6a80*/  IMAD.X R33, R145, 0x1, R74.reuse, P1 ;  /* 0x0000000191217824 */ /* 0x100fe200008e064a */
[----:B------:R-:W-:Y:S01]  /*6a90*/  LOP3.LUT P1, RZ, R35, 0x1, RZ, 0xc0, !PT ;  /* 0x0000000123ff7812 */ /* 0x000fe2000782c0ff */
[----:B------:R-:W-:Y:S01]  /*6aa0*/  LDGSTS.E [R252+0x5e00], desc[UR18][R56.64], P2 ;  /* 0x05e0000038fc7fae */ /* 0x000fe200091a1012 */
[-C--:B------:R-:W-:Y:S01]  /*6ab0*/  IADD3 R36, P2, PT, R248, R73.reuse, RZ ;  /* 0x00000049f8247210 */ /* 0x080fe20007f5e0ff */
[----:B------:R-:W-:Y:S01]  /*6ac0*/  IMAD.X R35, R143, 0x1, R74, P6 ;  /* 0x000000018f237824 */ /* 0x000fe200030e064a */
[----:B------:R-:W-:Y:S01]  /*6ad0*/  IADD3 R38, P6, PT, R244, R73, RZ ;  /* 0x00000049f4267210 */ /* 0x000fe20007fde0ff */
[----:B------:R-:W-:Y:S01]  /*6ae0*/  LDGSTS.E [R252+0x6000], desc[UR18][R58.64], P5 ;  /* 0x060000003afc7fae */ /* 0x000fe2000a9a1012 */
[----:B------:R-:W-:-:S03]  /*6af0*/  SHF.R.U32.HI R49, RZ, 0x1, R49 ;  /* 0x00000001ff317819 */ /* 0x000fc60000011631 */
[----:B------:R-:W-:Y:S01]  /*6b00*/  LDGSTS.E [R252+0x6200], desc[UR18][R60.64], P5 ;  /* 0x062000003cfc7fae */ /* 0x000fe2000a9a1012 */
[----:B------:R-:W-:Y:S01]  /*6b10*/  LOP3.LUT P5, RZ, R37, 0x1, RZ, 0xc0, !PT ;  /* 0x0000000125ff7812 */ /* 0x000fe200078ac0ff */
[--C-:B------:R-:W-:Y:S01]  /*6b20*/  IMAD.X R37, R249, 0x1, R74.reuse, P2 ;  /* 0x00000001f9257824 */ /* 0x100fe200010e064a */
[----:B------:R-:W-:Y:S01]  /*6b30*/  LOP3.LUT P2, RZ, R39, 0x1, RZ, 0xc0, !PT ;  /* 0x0000000127ff7812 */ /* 0x000fe2000784c0ff */
[----:B------:R-:W-:Y:S01]  /*6b40*/  LDGSTS.E [R252+0x6400], desc[UR18][R62.64], P1 ;  /* 0x064000003efc7fae */ /* 0x000fe200089a1012 */
[--C-:B------:R-:W-:Y:S01]  /*6b50*/  IMAD.X R39, R245, 0x1, R74.reuse, P6 ;  /* 0x00000001f5277824 */ /* 0x100fe200030e064a */
[-C--:B------:R-:W-:Y:S02]  /*6b60*/  IADD3 R40, P6, PT, R140, R73.reuse, RZ ;  /* 0x000000498c287210 */ /* 0x080fe40007fde0ff */
[----:B------:R-:W-:Y:S01]  /*6b70*/  LDGSTS.E [R252+0x6600], desc[UR18][R64.64], P1 ;  /* 0x0660000040fc7fae */ /* 0x000fe200089a1012 */
[-C--:B------:R-:W-:Y:S02]  /*6b80*/  IADD3 R42, P1, PT, R94, R73.reuse, RZ ;  /* 0x000000495e2a7210 */ /* 0x080fe40007f3e0ff */
[----:B------:R-:W1:Y:S01]  /*6b90*/  LDC R94, c[0x0][0x3a0] ;  /* 0x0000e800ff5e7b82 */ /* 0x000e620000000800 */
[--C-:B------:R-:W-:Y:S01]  /*6ba0*/  IMAD.X R41, R141, 0x1, R74.reuse, P6 ;  /* 0x000000018d297824 */ /* 0x100fe200030e064a */
[----:B------:R-:W-:Y:S01]  /*6bb0*/  LOP3.LUT P6, RZ, R43, 0x1, RZ, 0xc0, !PT ;  /* 0x000000012bff7812 */ /* 0x000fe200078cc0ff */
[----:B------:R-:W-:Y:S01]  /*6bc0*/  LDGSTS.E [R252+0x6800], desc[UR18][R66.64], P5 ;  /* 0x0680000042fc7fae */ /* 0x000fe2000a9a1012 */
[----:B------:R-:W-:Y:S01]  /*6bd0*/  IMAD.X R43, R95, 0x1, R74, P1 ;  /* 0x000000015f2b7824 */ /* 0x000fe200008e064a */
[----:B-----5:R-:W-:-:S02]  /*6be0*/  IADD3 R44, P1, PT, R92, R73, RZ ;  /* 0x000000495c2c7210 */ /* 0x020fc40007f3e0ff */
[----:B------:R2:W-:Y:S03]  /*6bf0*/  LDGSTS.E [R252+0x6a00], desc[UR18][R4.64], P5 ;  /* 0x06a0000004fc7fae */ /* 0x0005e6000a9a1012 */
[----:B------:R-:W-:Y:S01]  /*6c00*/  IMAD.X R45, R93, 0x1, R74, P1 ;  /* 0x000000015d2d7824 */ /* 0x000fe200008e064a */
[----:B------:R-:W-:Y:S01]  /*6c10*/  LDGSTS.E [R252+0x6c00], desc[UR18][R6.64], P2 ;  /* 0x06c0000006fc7fae */ /* 0x000fe200091a1012 */
[----:B------:R-:W-:-:S03]  /*6c20*/  LOP3.LUT P1, RZ, R47, 0x1, RZ, 0xc0, !PT ;  /* 0x000000012fff7812 */ /* 0x000fc6000782c0ff */
[----:B------:R3:W-:Y:S01]  /*6c30*/  LDGSTS.E [R252+0x6e00], desc[UR18][R8.64], P2 ;  /* 0x06e0000008fc7fae */ /* 0x0007e200091a1012 */
[----:B------:R-:W-:-:S03]  /*6c40*/  IADD3 R46, P2, PT, R90, R73, RZ ;  /* 0x000000495a2e7210 */ /* 0x000fc60007f5e0ff */
[----:B------:R4:W-:Y:S02]  /*6c50*/  LDGSTS.E [R252+0x7000], desc[UR18][R10.64], P6 ;  /* 0x070000000afc7fae */ /* 0x0009e4000b1a1012 */
[----:B------:R-:W-:Y:S01]  /*6c60*/  IMAD.X R47, R91, 0x1, R74, P2 ;  /* 0x000000015b2f7824 */ /* 0x000fe200010e064a */
[C---:B------:R-:W-:Y:S01]  /*6c70*/  ISETP.GT.AND P2, PT, R113.reuse, 0x5f, PT ;  /* 0x0000005f7100780c */ /* 0x040fe20003f44270 */
[----:B------:R1:W-:Y:S02]  /*6c80*/  LDGSTS.E [R252+0x7200], desc[UR18][R78.64], P6 ;  /* 0x072000004efc7fae */ /* 0x0003e4000b1a1012 */
[----:B-1----:R-:W-:Y:S01]  /*6c90*/  VIADD R94, R94, 0xffffffc0 ;  /* 0xffffffc05e5e7836 */ /* 0x002fe20000000000 */
[----:B--2---:R-:W-:Y:S01]  /*6ca0*/  IADD3 R4, P6, PT, R88, R73, RZ ;  /* 0x0000004958047210 */ /* 0x004fe20007fde0ff */
[----:B------:R1:W-:Y:S03]  /*6cb0*/  LDGSTS.E [R252+0x7400], desc[UR18][R12.64], P1 ;  /* 0x074000000cfc7fae */ /* 0x0003e600089a1012 */
[----:B------:R-:W-:Y:S01]  /*6cc0*/  ISETP.GE.AND P5, PT, R86, R94, PT ;  /* 0x0000005e5600720c */ /* 0x000fe20003fa6270 */
[----:B------:R1:W-:Y:S01]  /*6cd0*/  LDGSTS.E [R252+0x7600], desc[UR18][R14.64], P1 ;  /* 0x076000000efc7fae */ /* 0x0003e200089a1012 */
[----:B------:R-:W-:-:S02]  /*6ce0*/  ISETP.GE.AND P1, PT, R113, 0x20, PT ;  /* 0x000000207100780c */ /* 0x000fc40003f26270 */
[----:B------:R-:W-:Y:S02]  /*6cf0*/  SEL R5, RZ, 0x4, P5 ;  /* 0x00000004ff057807 */ /* 0x000fe40002800000 */
[----:B------:R-:W-:Y:S02]  /*6d00*/  LOP3.LUT P5, RZ, R49, 0x1, RZ, 0xc0, !PT ;  /* 0x0000000131ff7812 */ /* 0x000fe400078ac0ff */
[----:B------:R-:W-:Y:S01]  /*6d10*/  SEL R50, R5, RZ, P2 ;  /* 0x000000ff05327207 */ /* 0x000fe20001000000 */
[----:B------:R-:W-:Y:S01]  /*6d20*/  IMAD.X R5, R89, 0x1, R74, P6 ;  /* 0x0000000159057824 */ /* 0x000fe200030e064a */
[-C--:B---3--:R-:W-:Y:S02]  /*6d30*/  IADD3 R8, P6, PT, R246, R73.reuse, RZ ;  /* 0x00000049f6087210 */ /* 0x088fe40007fde0ff */
[----:B------:R-:W-:-:S03]  /*6d40*/  IADD3 R6, P2, PT, R250, R73, RZ ;  /* 0x00000049fa067210 */ /* 0x000fc60007f5e0ff */
[--C-:B------:R-:W-:Y:S01]  /*6d50*/  IMAD.X R9, R247, 0x1, R74.reuse, P6 ;  /* 0x00000001f7097824 */ /* 0x100fe200030e064a */
[----:B------:R-:W-:Y:S01]  /*6d60*/  ISETP.NE.U32.AND P6, PT, R50, RZ, PT ;  /* 0x000000ff3200720c */ /* 0x000fe20003fc5070 */
[--C-:B------:R-:W-:Y:S01]  /*6d70*/  IMAD.X R7, R251, 0x1, R74.reuse, P2 ;  /* 0x00000001fb077824 */ /* 0x100fe200010e064a */
[----:B----4-:R-:W-:Y:S01]  /*6d80*/  IADD3 R10, P2, PT, R242, R73, RZ ;  /* 0x00000049f20a7210 */ /* 0x010fe20007f5e0ff */
[----:B------:R1:W-:Y:S04]  /*6d90*/  LDGSTS.E [R252+0x7800], desc[UR18][R16.64], P5 ;  /* 0x0780000010fc7fae */ /* 0x0003e8000a9a1012 */
[----:B------:R1:W-:Y:S01]  /*6da0*/  LDGSTS.E [R252+0x7a00], desc[UR18][R18.64], P5 ;  /* 0x07a0000012fc7fae */ /* 0x0003e2000a9a1012 */
[----:B------:R-:W-:Y:S01]  /*6db0*/  IMAD.X R11, R243, 0x1, R74, P2 ;  /* 0x00000001f30b7824 */ /* 0x000fe200010e064a */
[----:B------:R-:W-:-:S02]  /*6dc0*/  ISETP.GE.AND P2, PT, R113, 0x40, PT ;  /* 0x000000407100780c */ /* 0x000fc40003f46270 */
[----:B------:R1:W-:Y:S04]  /*6dd0*/  LDGSTS.E [R252+0x7c00], desc[UR18][R20.64], !P4 ;  /* 0x07c0000014fc7fae */ /* 0x0003e8000e1a1012 */
[----:B------:R1:W-:Y:S04]  /*6de0*/  LDGSTS.E [R252+0x7e00], desc[UR18][R22.64], !P4 ;  /* 0x07e0000016fc7fae */ /* 0x0003e8000e1a1012 */
[----:B------:R-:W0:Y:S04]  /*6df0*/  LDGDEPBAR ;  /* 0x00000000000079af */ /* 0x000e280000000000 */
[----:B------:R1:W-:Y:S04]  /*6e00*/  LDGSTS.E [R216+0x14000], desc[UR18][R24.64], P6 ;  /* 0x1400000018d87fae */ /* 0x0003e8000b1a1012 */
        /* <DEDUP_REMOVED lines=15> */
[----:B------:R-:W0:Y:S01]  /*6f00*/  LDGDEPBAR ;  /* 0x00000000000079af */ /* 0x000e220000000000 */
[----:B------:R-:W-:Y:S05]  /*6f10*/  @!P2 BRA `(.L_x_8) ;  /* 0x0000003c0044a947 */ /* 0x000fea0003800000 */
[----:B------:R-:W2:Y:S01]  /*6f20*/  LDL.LU R146, [R1+0x60] ;  /* 0x0000600001927983 */ /* 0x000ea20000300800 */
[----:B------:R-:W-:Y:S01]  /*6f30*/  SHF.R.S32.HI R211, RZ, 0x1f, R218 ;  /* 0x0000001fffd37819 */ /* 0x000fe200000114da */
[----:B-1----:R-:W1:Y:S02]  /*6f40*/  LDC.64 R4, c[0x0][0x388] ;  /* 0x0000e200ff047b82 */ /* 0x002e640000000a00 */
[----:B------:R-:W3:Y:S04]  /*6f50*/  LDL.LU R145, [R1+0x64] ;  /* 0x0000640001917983 */ /* 0x000ee80000300800 */
[----:B------:R-:W4:Y:S02]  /*6f60*/  LDL.LU R144, [R1+0x68] ;  /* 0x0000680001907983 */ /* 0x000f240000300800 */
[----:B------:R-:W5:Y:S02]  /*6f70*/  LDC.64 R78, c[0x0][0x380] ;  /* 0x0000e000ff4e7b82 */ /* 0x000f640000000a00 */
[----:B------:R-:W5:Y:S04]  /*6f80*/  LDL.LU R143, [R1+0x6c] ;  /* 0x00006c00018f7983 */ /* 0x000f680000300800 */
        /* <DEDUP_REMOVED lines=11> */
[----:B------:R-:W5:Y:S01]  /*7040*/  LDL.LU R86, [R1+0x9c] ;  /* 0x00009c0001567983 */ /* 0x000f620000300800 */
[----:B------:R-:W-:-:S02]  /*7050*/  SHF.R.S32.HI R12, RZ, 0x1f, R219 ;  /* 0x0000001fff0c7819 */ /* 0x000fc400000114db */
[----:B------:R-:W-:Y:S02]  /*7060*/  SHF.R.S32.HI R13, RZ, 0x1f, R214 ;  /* 0x0000001fff0d7819 */ /* 0x000fe400000114d6 */
[----:B------:R-:W-:Y:S02]  /*7070*/  R2UR UR21, R75 ;  /* 0x000000004b1572ca */ /* 0x000fe400000e0000 */
[C---:B--2---:R-:W-:Y:S02]  /*7080*/  IADD3 R240, P5, PT, R218.reuse, R146, RZ ;  /* 0x00000092daf07210 */ /* 0x044fe40007fbe0ff */
[----:B---3--:R-:W-:Y:S02]  /*7090*/  IADD3 R238, P6, PT, R218, R145, RZ ;  /* 0x00000091daee7210 */ /* 0x008fe40007fde0ff */
[----:B------:R-:W-:Y:S02]  /*70a0*/  LEA.HI.X.SX32 R241, R146, R211, 0x1, P5 ;  /* 0x000000d392f17211 */ /* 0x000fe400028f0eff */
[----:B----4-:R-:W-:-:S02]  /*70b0*/  IADD3 R236, P2, PT, R218, R144, RZ ;  /* 0x00000090daec7210 */ /* 0x010fc40007f5e0ff */
[-C--:B------:R-:W-:Y:S02]  /*70c0*/  LEA.HI.X.SX32 R239, R145, R211.reuse, 0x1, P6 ;  /* 0x000000d391ef7211 */ /* 0x080fe400030f0eff */
[----:B------:R-:W-:Y:S02]  /*70d0*/  LEA.HI.X.SX32 R237, R144, R211, 0x1, P2 ;  /* 0x000000d390ed7211 */ /* 0x000fe400010f0eff */
[C---:B-----5:R-:W-:Y:S02]  /*70e0*/  IADD3 R234, P4, PT, R218.reuse, R143, RZ ;  /* 0x0000008fdaea7210 */ /* 0x060fe40007f9e0ff */
[C---:B------:R-:W-:Y:S02]  /*70f0*/  IADD3 R232, P5, PT, R218.reuse, R142, RZ ;  /* 0x0000008edae87210 */ /* 0x040fe40007fbe0ff */
[----:B------:R-:W-:Y:S02]  /*7100*/  LEA.HI.X.SX32 R235, R143, R211, 0x1, P4 ;  /* 0x000000d38feb7211 */ /* 0x000fe400020f0eff */
[----:B------:R-:W-:-:S02]  /*7110*/  IADD3 R230, P6, PT, R218, R141, RZ ;  /* 0x0000008ddae67210 */ /* 0x000fc40007fde0ff */
[----:B------:R-:W-:Y:S02]  /*7120*/  LEA.HI.X.SX32 R233, R142, R211, 0x1, P5 ;  /* 0x000000d38ee97211 */ /* 0x000fe400028f0eff */
[C---:B------:R-:W-:Y:S02]  /*7130*/  IADD3 R228, P2, PT, R218.reuse, R89, RZ ;  /* 0x00000059dae47210 */ /* 0x040fe40007f5e0ff */
[-C--:B------:R-:W-:Y:S02]  /*7140*/  LEA.HI.X.SX32 R231, R141, R211.reuse, 0x1, P6 ;  /* 0x000000d38de77211 */ /* 0x080fe400030f0eff */
[----:B------:R-:W-:Y:S02]  /*7150*/  LEA.HI.X.SX32 R229, R89, R211, 0x1, P2 ;  /* 0x000000d359e57211 */ /* 0x000fe400010f0eff */
[----:B------:R-:W2:Y:S01]  /*7160*/  LDL.LU R89, [R1+0xa0] ;  /* 0x0000a00001597983 */ /* 0x000ea20000300800 */
[C---:B------:R-:W-:Y:S02]  /*7170*/  IADD3 R226, P4, PT, R218.reuse, R140, RZ ;  /* 0x0000008cdae27210 */ /* 0x040fe40007f9e0ff */
[----:B------:R-:W-:-:S02]  /*7180*/  IADD3 R224, P5, PT, R218, R95, RZ ;  /* 0x0000005fdae07210 */ /* 0x000fc40007fbe0ff */
[----:B------:R-:W-:Y:S02]  /*7190*/  IADD3 R222, P6, PT, R218, R92, RZ ;  /* 0x0000005cdade7210 */ /* 0x000fe40007fde0ff */
[-C--:B------:R-:W-:Y:S02]  /*71a0*/  LEA.HI.X.SX32 R227, R140, R211.reuse, 0x1, P4 ;  /* 0x000000d38ce37211 */ /* 0x080fe400020f0eff */
[----:B------:R-:W-:Y:S02]  /*71b0*/  LEA.HI.X.SX32 R223, R92, R211, 0x1, P6 ;  /* 0x000000d35cdf7211 */ /* 0x000fe400030f0eff */
[----:B------:R-:W3:Y:S01]  /*71c0*/  LDL.LU R92, [R1+0xa4] ;  /* 0x0000a400015c7983 */ /* 0x000ee20000300800 */
[C---:B------:R-:W-:Y:S02]  /*71d0*/  IADD3 R8, P4, PT, R218.reuse, R91, RZ ;  /* 0x0000005bda087210 */ /* 0x040fe40007f9e0ff */
[----:B------:R-:W-:Y:S02]  /*71e0*/  IADD3 R220, P2, PT, R218, R94, RZ ;  /* 0x0000005edadc7210 */ /* 0x000fe40007f5e0ff */
[----:B------:R-:W-:-:S02]  /*71f0*/  LEA.HI.X.SX32 R9, R91, R211, 0x1, P4 ;  /* 0x000000d35b097211 */ /* 0x000fc400020f0eff */
[----:B------:R-:W4:Y:S01]  /*7200*/  LDL.LU R91, [R1+0xa8] ;  /* 0x0000a800015b7983 */ /* 0x000f220000300800 */
[----:B------:R-:W-:Y:S02]  /*7210*/  IADD3 R7, P6, PT, R218, R90, RZ ;  /* 0x0000005ada077210 */ /* 0x000fe40007fde0ff */
[-C--:B------:R-:W-:Y:S02]  /*7220*/  LEA.HI.X.SX32 R225, R95, R211.reuse, 0x1, P5 ;  /* 0x000000d35fe17211 */ /* 0x080fe400028f0eff */
[-C--:B------:R-:W-:Y:S02]  /*7230*/  LEA.HI.X.SX32 R221, R94, R211.reuse, 0x1, P2 ;  /* 0x000000d35edd7211 */ /* 0x080fe400010f0eff */
[----:B------:R-:W-:Y:S02]  /*7240*/  LEA.HI.X.SX32 R10, R90, R211, 0x1, P6 ;  /* 0x000000d35a0a7211 */ /* 0x000fe400030f0eff */
[C---:B------:R-:W-:Y:S01]  /*7250*/  IADD3 R216, P5, PT, R218.reuse, R93, RZ ;  /* 0x0000005ddad87210 */ /* 0x040fe20007fbe0ff */
[----:B------:R-:W5:Y:S01]  /*7260*/  LDL.LU R90, [R1+0xac] ;  /* 0x0000ac00015a7983 */ /* 0x000f620000300800 */
[----:B------:R-:W-:-:S02]  /*7270*/  IADD3 R212, P2, PT, R218, R88, RZ ;  /* 0x00000058dad47210 */ /* 0x000fc40007f5e0ff */
[----:B------:R-:W-:Y:S02]  /*7280*/  IADD3 R210, P4, PT, R218, R86, RZ ;  /* 0x00000056dad27210 */ /* 0x000fe40007f9e0ff */
[-C--:B------:R-:W-:Y:S02]  /*7290*/  LEA.HI.X.SX32 R11, R93, R211.reuse, 0x1, P5 ;  /* 0x000000d35d0b7211 */ /* 0x080fe400028f0eff */
[-C--:B------:R-:W-:Y:S01]  /*72a0*/  LEA.HI.X.SX32 R213, R88, R211.reuse, 0x1, P2 ;  /* 0x000000d358d57211 */ /* 0x080fe200010f0eff */
[----:B------:R-:W-:Y:S01]  /*72b0*/  IMAD R88, R76, 0x1f, RZ ;  /* 0x0000001f4c587824 */ /* 0x000fe200078e02ff */
[----:B------:R-:W-:Y:S02]  /*72c0*/  LEA.HI.X.SX32 R211, R86, R211, 0x1, P4 ;  /* 0x000000d356d37211 */ /* 0x000fe400020f0eff */
[----:B------:R-:W4:Y:S02]  /*72d0*/  LDL.LU R86, [R1+0xb0] ;  /* 0x0000b00001567983 */ /* 0x000f240000300800 */
[----:B------:R-:W-:-:S02]  /*72e0*/  SHF.R.S32.HI R207, RZ, 0x1f, R88 ;  /* 0x0000001fffcf7819 */ /* 0x000fc40000011458 */
[-C--:B------:R-:W-:Y:S02]  /*72f0*/  IADD3 R208, P6, PT, R219, R88.reuse, RZ ;  /* 0x00000058dbd07210 */ /* 0x080fe40007fde0ff */
[----:B------:R-:W-:Y:S02]  /*7300*/  IADD3 R206, P5, PT, R214, R88, RZ ;  /* 0x00000058d6ce7210 */ /* 0x000fe40007fbe0ff */
[----:B------:R-:W5:Y:S01]  /*7310*/  LDL.LU R88, [R1+0xb4] ;  /* 0x0000b40001587983 */ /* 0x000f620000300800 */
[--C-:B------:R-:W-:Y:S02]  /*7320*/  IMAD.X R209, R12, 0x1, R207.reuse, P6 ;  /* 0x000000010cd17824 */ /* 0x100fe400030e06cf */
[----:B------:R-:W-:Y:S01]  /*7330*/  IMAD.X R207, R13, 0x1, R207, P5 ;  /* 0x000000010dcf7824 */ /* 0x000fe200028e06cf */
[----:B--2---:R-:W-:Y:S02]  /*7340*/  SHF.R.S32.HI R203, RZ, 0x1f, R89 ;  /* 0x0000001fffcb7819 */ /* 0x004fe40000011459 */
[----:B------:R-:W-:-:S02]  /*7350*/  IADD3 R204, P6, PT, R219, R89, RZ ;  /* 0x00000059dbcc7210 */ /* 0x000fc40007fde0ff */
[----:B------:R-:W-:Y:S02]  /*7360*/  IADD3 R202, P5, PT, R214, R89, RZ ;  /* 0x00000059d6ca7210 */ /* 0x000fe40007fbe0ff */
[----:B------:R-:W2:Y:S04]  /*7370*/  LDL.LU R89, [R1+0xb8] ;  /* 0x0000b80001597983 */ /* 0x000ea80000300800 */
[----:B------:R-:W2:Y:S04]  /*7380*/  LDL.LU R93, [R1+0xbc] ;  /* 0x0000bc00015d7983 */ /* 0x000ea80000300800 */
[----:B------:R-:W2:Y:S04]  /*7390*/  LDL.LU R144, [R1+0xc0] ;  /* 0x0000c00001907983 */ /* 0x000ea80000300800 */
[----:B------:R-:W2:Y:S04]  /*73a0*/  LDL.LU R143, [R1+0xc4] ;  /* 0x0000c400018f7983 */ /* 0x000ea80000300800 */
[----:B------:R-:W2:Y:S04]  /*73b0*/  LDL.LU R142, [R1+0xc8] ;  /* 0x0000c800018e7983 */ /* 0x000ea80000300800 */
[----:B------:R-:W2:Y:S04]  /*73c0*/  LDL.LU R140, [R1+0xcc] ;  /* 0x0000cc00018c7983 */ /* 0x000ea80000300800 */
[----:B------:R-:W2:Y:S04]  /*73d0*/  LDL.LU R141, [R1+0xd0] ;  /* 0x0000d000018d7983 */ /* 0x000ea80000300800 */
[----:B------:R-:W2:Y:S01]  /*73e0*/  LDL.LU R145, [R1+0xd4] ;  /* 0x0000d40001917983 */ /* 0x000ea20000300800 */
[--C-:B------:R-:W-:Y:S01]  /*73f0*/  IMAD.X R205, R12, 0x1, R203.reuse, P6 ;  /* 0x000000010ccd7824 */ /* 0x100fe200030e06cb */
[----:B---3--:R-:W-:Y:S01]  /*7400*/  SHF.R.S32.HI R199, RZ, 0x1f, R92 ;  /* 0x0000001fffc77819 */ /* 0x008fe2000001145c */
[----:B------:R-:W-:Y:S01]  /*7410*/  IMAD.X R203, R13, 0x1, R203, P5 ;  /* 0x000000010dcb7824 */ /* 0x000fe200028e06cb */
[----:B------:R-:W-:-:S02]  /*7420*/  IADD3 R200, P6, PT, R219, R92, RZ ;  /* 0x0000005cdbc87210 */ /* 0x000fc40007fde0ff */
[----:B------:R-:W-:Y:S02]  /*7430*/  IADD3 R198, P5, PT, R214, R92, RZ ;  /* 0x0000005cd6c67210 */ /* 0x000fe40007fbe0ff */
[----:B----4-:R-:W-:Y:S01]  /*7440*/  SHF.R.S32.HI R195, RZ, 0x1f, R91 ;  /* 0x0000001fffc37819 */ /* 0x010fe2000001145b */
[--C-:B------:R-:W-:Y:S01]  /*7450*/  IMAD.X R201, R12, 0x1, R199.reuse, P6 ;  /* 0x000000010cc97824 */ /* 0x100fe200030e06c7 */
[-C--:B------:R-:W-:Y:S01]  /*7460*/  IADD3 R196, P6, PT, R219, R91.reuse, RZ ;  /* 0x0000005bdbc47210 */ /* 0x080fe20007fde0ff */
[----:B------:R-:W-:Y:S01]  /*7470*/  IMAD.X R199, R13, 0x1, R199, P5 ;  /* 0x000000010dc77824 */ /* 0x000fe200028e06c7 */
[----:B------:R-:W-:Y:S02]  /*7480*/  IADD3 R194, P5, PT, R214, R91, RZ ;  /* 0x0000005bd6c27210 */ /* 0x000fe40007fbe0ff */
[----:B-----5:R-:W-:Y:S01]  /*7490*/  SHF.R.S32.HI R191, RZ, 0x1f, R90 ;  /* 0x0000001fffbf7819 */ /* 0x020fe2000001145a */
[--C-:B------:R-:W-:Y:S01]  /*74a0*/  IMAD.X R197, R12, 0x1, R195.reuse, P6 ;  /* 0x000000010cc57824 */ /* 0x100fe200030e06c3 */
[-C--:B------:R-:W-:Y:S01]  /*74b0*/  IADD3 R192, P6, PT, R219, R90.reuse, RZ ;  /* 0x0000005adbc07210 */ /* 0x080fe20007fde0ff */
[----:B------:R-:W-:Y:S01]  /*74c0*/  IMAD.X R195, R13, 0x1, R195, P5 ;  /* 0x000000010dc37824 */ /* 0x000fe200028e06c3 */
[----:B------:R-:W-:-:S02]  /*74d0*/  IADD3 R190, P5, PT, R214, R90, RZ ;  /* 0x0000005ad6be7210 */ /* 0x000fc40007fbe0ff */
[----:B------:R-:W-:Y:S01]  /*74e0*/  SHF.R.S32.HI R83, RZ, 0x1f, R86 ;  /* 0x0000001fff537819 */ /* 0x000fe20000011456 */
[--C-:B------:R-:W-:Y:S01]  /*74f0*/  IMAD.X R193, R12, 0x1, R191.reuse, P6 ;  /* 0x000000010cc17824 */ /* 0x100fe200030e06bf */
[-C--:B------:R-:W-:Y:S01]  /*7500*/  IADD3 R82, P6, PT, R219, R86.reuse, RZ ;  /* 0x00000056db527210 */ /* 0x080fe20007fde0ff */
[----:B------:R-:W-:Y:S01]  /*7510*/  IMAD.X R191, R13, 0x1, R191, P5 ;  /* 0x000000010dbf7824 */ /* 0x000fe200028e06bf */
[----:B------:R-:W-:Y:S02]  /*7520*/  IADD3 R84, P5, PT, R214, R86, RZ ;  /* 0x00000056d6547210 */ /* 0x000fe40007fbe0ff */
[----:B------:R-:W-:Y:S01]  /*7530*/  SHF.R.S32.HI R87, RZ, 0x1f, R88 ;  /* 0x0000001fff577819 */ /* 0x000fe20000011458 */
[--C-:B------:R-:W-:Y:S01]  /*7540*/  IMAD.X R81, R12, 0x1, R83.reuse, P6 ;  /* 0x000000010c517824 */ /* 0x100fe200030e0653 */
[-C--:B------:R-:W-:Y:S01]  /*7550*/  IADD3 R86, P6, PT, R219, R88.reuse, RZ ;  /* 0x00000058db567210 */ /* 0x080fe20007fde0ff */
[----:B------:R-:W-:Y:S01]  /*7560*/  IMAD.X R83, R13, 0x1, R83, P5 ;  /* 0x000000010d537824 */ /* 0x000fe200028e0653 */
[----:B------:R-:W-:-:S03]  /*7570*/  IADD3 R88, P5, PT, R214, R88, RZ ;  /* 0x00000058d6587210 */ /* 0x000fc60007fbe0ff */
[----:B------:R-:W-:Y:S01]  /*7580*/  IMAD.X R85, R12, 0x1, R87, P6 ;  /* 0x000000010c557824 */ /* 0x000fe200030e0657 */
[----:B------:R-:W-:Y:S02]  /*7590*/  IADD3.X R87, PT, PT, R13, R87, RZ, P5, !PT ;  /* 0x000000570d577210 */ /* 0x000fe40002ffe4ff */
[----:B--2---:R-:W-:Y:S02]  /*75a0*/  SHF.R.S32.HI R91, RZ, 0x1f, R89 ;  /* 0x0000001fff5b7819 */ /* 0x004fe40000011459 */
[CC--:B------:R-:W-:Y:S02]  /*75b0*/  IADD3 R90, P6, PT, R219.reuse, R89.reuse, RZ ;  /* 0x00000059db5a7210 */ /* 0x0c0fe40007fde0ff */
[----:B------:R-:W-:Y:S02]  /*75c0*/  IADD3 R92, P5, PT, R214, R89, RZ ;  /* 0x00000059d65c7210 */ /* 0x000fe40007fbe0ff */
[----:B------:R-:W-:Y:S01]  /*75d0*/  SHF.R.S32.HI R95, RZ, 0x1f, R93 ;  /* 0x0000001fff5f7819 */ /* 0x000fe2000001145d */
[--C-:B------:R-:W-:Y:S01]  /*75e0*/  IMAD.X R89, R12, 0x1, R91.reuse, P6 ;  /* 0x000000010c597824 */ /* 0x100fe200030e065b */
[-C--:B------:R-:W-:Y:S01]  /*75f0*/  IADD3 R94, P6, PT, R219, R93.reuse, RZ ;  /* 0x0000005ddb5e7210 */ /* 0x080fe20007fde0ff */
[----:B------:R-:W-:Y:S01]  /*7600*/  IMAD.X R91, R13, 0x1, R91, P5 ;  /* 0x000000010d5b7824 */ /* 0x000fe200028e065b */
[----:B------:R-:W-:-:S02]  /*7610*/  IADD3 R96, P5, PT, R214, R93, RZ ;  /* 0x0000005dd6607210 */ /* 0x000fc40007fbe0ff */
[----:B------:R-:W-:Y:S01]  /*7620*/  SHF.R.S32.HI R99, RZ, 0x1f, R144 ;  /* 0x0000001fff637819 */ /* 0x000fe20000011490 */
[--C-:B------:R-:W-:Y:S01]  /*7630*/  IMAD.X R93, R12, 0x1, R95.reuse, P6 ;  /* 0x000000010c5d7824 */ /* 0x100fe200030e065f */
[-C--:B------:R-:W-:Y:S01]  /*7640*/  IADD3 R98, P6, PT, R219, R144.reuse, RZ ;  /* 0x00000090db627210 */ /* 0x080fe20007fde0ff */
[C---:B------:R-:W-:Y:S01]  /*7650*/  IMAD.X R95, R13.reuse, 0x1, R95, P5 ;  /* 0x000000010d5f7824 */ /* 0x040fe200028e065f */
[----:B------:R-:W-:Y:S02]  /*7660*/  IADD3 R100, P5, PT, R214, R144, RZ ;  /* 0x00000090d6647210 */ /* 0x000fe40007fbe0ff */
[----:B------:R-:W2:Y:S01]  /*7670*/  LDL.LU R144, [R1+0xd8] ;  /* 0x0000d80001907983 */ /* 0x000ea20000300800 */
[----:B------:R-:W-:Y:S01]  /*7680*/  IMAD.X R97, R12, 0x1, R99, P6 ;  /* 0x000000010c617824 */ /* 0x000fe200030e0663 */
[----:B------:R-:W-:Y:S01]  /*7690*/  SHF.R.S32.HI R103, RZ, 0x1f, R143 ;  /* 0x0000001fff677819 */ /* 0x000fe2000001148f */
[----:B------:R-:W-:Y:S01]  /*76a0*/  IMAD.X R99, R13, 0x1, R99, P5 ;  /* 0x000000010d637824 */ /* 0x000fe200028e0663 */
[----:B------:R-:W-:-:S02]  /*76b0*/  IADD3 R102, P6, PT, R219, R143, RZ ;  /* 0x0000008fdb667210 */ /* 0x000fc40007fde0ff */
[----:B------:R-:W-:Y:S02]  /*76c0*/  IADD3 R104, P5, PT, R214, R143, RZ ;  /* 0x0000008fd6687210 */ /* 0x000fe40007fbe0ff */
[----:B------:R-:W3:Y:S01]  /*76d0*/  LDL.LU R143, [R1+0xdc] ;  /* 0x0000dc00018f7983 */ /* 0x000ee20000300800 */
[--C-:B------:R-:W-:Y:S01]  /*76e0*/  IMAD.X R101, R12, 0x1, R103.reuse, P6 ;  /* 0x000000010c657824 */ /* 0x100fe200030e0667 */
[----:B------:R-:W-:Y:S01]  /*76f0*/  SHF.R.S32.HI R107, RZ, 0x1f, R142 ;  /* 0x0000001fff6b7819 */ /* 0x000fe2000001148e */
[----:B------:R-:W-:Y:S01]  /*7700*/  IMAD.X R103, R13, 0x1, R103, P5 ;  /* 0x000000010d677824 */ /* 0x000fe200028e0667 */
[-C--:B------:R-:W-:Y:S02]  /*7710*/  IADD3 R106, P6, PT, R219, R142.reuse, RZ ;  /* 0x0000008edb6a7210 */ /* 0x080fe40007fde0ff */
[----:B------:R-:W-:Y:S02]  /*7720*/  IADD3 R108, P5, PT, R214, R142, RZ ;  /* 0x0000008ed66c7210 */ /* 0x000fe40007fbe0ff */
[----:B------:R-:W4:Y:S01]  /*7730*/  LDL.LU R142, [R1+0xe0] ;  /* 0x0000e000018e7983 */ /* 0x000f220000300800 */
[--C-:B------:R-:W-:Y:S01]  /*7740*/  IMAD.X R105, R12, 0x1, R107.reuse, P6 ;  /* 0x000000010c697824 */ /* 0x100fe200030e066b */
[----:B------:R-:W-:Y:S01]  /*7750*/  SHF.R.S32.HI R111, RZ, 0x1f, R140 ;  /* 0x0000001fff6f7819 */ /* 0x000fe2000001148c */
[----:B------:R-:W-:Y:S01]  /*7760*/  IMAD.X R107, R13, 0x1, R107, P5 ;  /* 0x000000010d6b7824 */ /* 0x000fe200028e066b */
[----:B------:R-:W-:-:S02]  /*7770*/  IADD3 R110, P6, PT, R219, R140, RZ ;  /* 0x0000008cdb6e7210 */ /* 0x000fc40007fde0ff */
[----:B------:R-:W-:Y:S02]  /*7780*/  IADD3 R116, P5, PT, R214, R140, RZ ;  /* 0x0000008cd6747210 */ /* 0x000fe40007fbe0ff */
[----:B------:R-:W5:Y:S01]  /*7790*/  LDL.LU R140, [R1+0xe4] ;  /* 0x0000e400018c7983 */ /* 0x000f620000300800 */
[----:B------:R-:W-:Y:S01]  /*77a0*/  IMAD.X R109, R12, 0x1, R111, P6 ;  /* 0x000000010c6d7824 */ /* 0x000fe200030e066f */
[----:B------:R-:W-:Y:S01]  /*77b0*/  SHF.R.S32.HI R119, RZ, 0x1f, R141 ;  /* 0x0000001fff777819 */ /* 0x000fe2000001148d */
[----:B------:R-:W-:Y:S01]  /*77c0*/  IMAD.X R111, R13, 0x1, R111, P5 ;  /* 0x000000010d6f7824 */ /* 0x000fe200028e066f */
[-C--:B------:R-:W-:Y:S02]  /*77d0*/  IADD3 R118, P6, PT, R219, R141.reuse, RZ ;  /* 0x0000008ddb767210 */ /* 0x080fe40007fde0ff */
[----:B------:R-:W-:Y:S02]  /*77e0*/  IADD3 R120, P5, PT, R214, R141, RZ ;  /* 0x0000008dd6787210 */ /* 0x000fe40007fbe0ff */
[----:B------:R-:W5:Y:S01]  /*77f0*/  LDL.LU R141, [R1+0xe8] ;  /* 0x0000e800018d7983 */ /* 0x000f620000300800 */
[----:B------:R-:W-:Y:S01]  /*7800*/  IMAD.X R117, R12, 0x1, R119, P6 ;  /* 0x000000010c757824 */ /* 0x000fe200030e0677 */
[----:B------:R-:W-:Y:S01]  /*7810*/  SHF.R.S32.HI R123, RZ, 0x1f, R145 ;  /* 0x0000001fff7b7819 */ /* 0x000fe20000011491 */
[----:B------:R-:W-:Y:S01]  /*7820*/  IMAD.X R119, R13, 0x1, R119, P5 ;  /* 0x000000010d777824 */ /* 0x000fe200028e0677 */
[----:B------:R-:W-:-:S02]  /*7830*/  IADD3 R122, P6, PT, R219, R145, RZ ;  /* 0x00000091db7a7210 */ /* 0x000fc40007fde0ff */
[----:B------:R-:W-:Y:S02]  /*7840*/  IADD3 R124, P5, PT, R214, R145, RZ ;  /* 0x00000091d67c7210 */ /* 0x000fe40007fbe0ff */
        /* <DEDUP_REMOVED lines=10> */
[----:B------:R-:W-:-:S02]  /*78f0*/  IMAD.X R121, R12, 0x1, R123, P6 ;  /* 0x000000010c797824 */ /* 0x000fc400030e067b */
[----:B------:R-:W-:Y:S01]  /*7900*/  IMAD.X R123, R13, 0x1, R123, P5 ;  /* 0x000000010d7b7824 */ /* 0x000fe200028e067b */
[----:B------:R-:W-:Y:S02]  /*7910*/  SHF.R.S32.HI R6, RZ, 0x1f, R113 ;  /* 0x0000001fff067819 */ /* 0x000fe40000011471 */
[----:B------:R-:W-:Y:S02]  /*7920*/  SHF.R.S32.HI R187, RZ, 0x1f, R76 ;  /* 0x0000001fffbb7819 */ /* 0x000fe4000001144c */
[----:B------:R-:W-:Y:S02]  /*7930*/  LEA.HI R6, R6, R113, RZ, 0x5 ;  /* 0x0000007106067211 */ /* 0x000fe400078f28ff */
[-C--:B------:R-:W-:Y:S02]  /*7940*/  IADD3 R186, P4, PT, R219, R76.reuse, RZ ;  /* 0x0000004cdbba7210 */ /* 0x080fe40007f9e0ff */
[----:B------:R-:W-:Y:S02]  /*7950*/  IADD3 R188, P2, PT, R214, R76, RZ ;  /* 0x0000004cd6bc7210 */ /* 0x000fe40007f5e0ff */
[----:B------:R-:W-:Y:S01]  /*7960*/  SHF.R.S32.HI R6, RZ, 0x5, R6 ;  /* 0x00000005ff067819 */ /* 0x000fe20000011406 */
[----:B------:R-:W-:-:S02]  /*7970*/  IMAD.X R185, R12, 0x1, R187, P4 ;  /* 0x000000010cb97824 */ /* 0x000fc400020e06bb */
[----:B-1----:R-:W-:Y:S01]  /*7980*/  IMAD.WIDE.U32 R4, R77, 0xc, R4 ;  /* 0x0000000c4d047825 */ /* 0x002fe200078e0004 */
[----:B------:R-:W-:-:S03]  /*7990*/  VIMNMX R242, PT, PT, R6, 0x2, !PT ;  /* 0x0000000206f27848 */ /* 0x000fc60007fe0100 */
[----:B------:R-:W-:Y:S02]  /*79a0*/  IMAD.X R187, R13, 0x1, R187, P2 ;  /* 0x000000010dbb7824 */ /* 0x000fe400010e06bb */
[----:B------:R-:W-:-:S04]  /*79b0*/  IMAD.WIDE.U32 R78, R217, 0xc, R78 ;  /* 0x0000000cd94e7825 */ /* 0x000fc800078e004e */
[----:B------:R-:W-:Y:S02]  /*79c0*/  IMAD R77, R48, 0xc, RZ ;  /* 0x0000000c304d7824 */ /* 0x000fe400078e02ff */
[----:B------:R-:W-:Y:S01]  /*79d0*/  IMAD R15, R80, 0xc, RZ ;  /* 0x0000000c500f7824 */ /* 0x000fe200078e02ff */
[----:B------:R-:W-:Y:S01]  /*79e0*/  SHF.L.U64.HI R75, R219, 0x2, R12 ;  /* 0x00000002db4b7819 */ /* 0x000fe2000001020c */
[----:B------:R-:W-:Y:S01]  /*79f0*/  IMAD.MOV.U32 R189, RZ, RZ, R4 ;  /* 0x000000ffffbd7224 */ /* 0x000fe200078e0004 */
[----:B------:R-:W-:Y:S01]  /*7a00*/  SHF.L.U64.HI R76, R214, 0x2, R13 ;  /* 0x00000002d64c7819 */ /* 0x000fe2000001020d */
[----:B------:R-:W-:Y:S01]  /*7a10*/  IMAD.IADD R77, R79, 0x1, R77 ;  /* 0x000000014f4d7824 */ /* 0x000fe200078e024d */
[----:B------:R-:W-:Y:S01]  /*7a20*/  SHF.L.U64.HI R241, R240, 0x2, R241 ;  /* 0x00000002f0f17819 */ /* 0x000fe200000102f1 */
[----:B------:R-:W-:Y:S01]  /*7a30*/  IMAD.IADD R80, R5, 0x1, R15 ;  /* 0x0000000105507824 */ /* 0x000fe200078e020f */
[----:B------:R-:W-:Y:S01]  /*7a40*/  SHF.L.U64.HI R239, R238, 0x2, R239 ;  /* 0x00000002eeef7819 */ /* 0x000fe200000102ef */
[----:B------:R-:W-:Y:S01]  /*7a50*/  IMAD.MOV.U32 R4, RZ, RZ, RZ ;  /* 0x000000ffff047224 */ /* 0x000fe200078e00ff */
[----:B------:R-:W-:Y:S01]  /*7a60*/  SHF.L.U64.HI R237, R236, 0x2, R237 ;  /* 0x00000002eced7819 */ /* 0x000fe200000102ed */
[----:B------:R-:W-:Y:S01]  /*7a70*/  IMAD.SHL.U32 R240, R240, 0x4, RZ ;  /* 0x00000004f0f07824 */ /* 0x000fe200078e00ff */
        /* <DEDUP_REMOVED lines=88> */
[----:B------:R-:W-:-:S02]  /*8000*/  SHF.L.U32 R96, R96, 0x2, RZ ;  /* 0x0000000260607819 */ /* 0x000fc400000006ff */
[----:B--2---:R-:W-:Y:S02]  /*8010*/  SHF.R.S32.HI R127, RZ, 0x1f, R144 ;  /* 0x0000001fff7f7819 */ /* 0x004fe40000011490 */
[-C--:B------:R-:W-:Y:S02]  /*8020*/  IADD3 R126, P6, PT, R219, R144.reuse, RZ ;  /* 0x00000090db7e7210 */ /* 0x080fe40007fde0ff */
[----:B------:R-:W-:-:S03]  /*8030*/  IADD3 R128, P5, PT, R214, R144, RZ ;  /* 0x00000090d6807210 */ /* 0x000fc60007fbe0ff */
[----:B------:R-:W-:Y:S01]  /*8040*/  IMAD.X R125, R12, 0x1, R127, P6 ;  /* 0x000000010c7d7824 */ /* 0x000fe200030e067f */
[----:B---3--:R-:W-:Y:S01]  /*8050*/  SHF.R.S32.HI R131, RZ, 0x1f, R143 ;  /* 0x0000001fff837819 */ /* 0x008fe2000001148f */
[----:B------:R-:W-:Y:S01]  /*8060*/  IMAD.X R127, R13, 0x1, R127, P5 ;  /* 0x000000010d7f7824 */ /* 0x000fe200028e067f */
[-C--:B------:R-:W-:Y:S02]  /*8070*/  IADD3 R130, P6, PT, R219, R143.reuse, RZ ;  /* 0x0000008fdb827210 */ /* 0x080fe40007fde0ff */
[----:B------:R-:W-:-:S03]  /*8080*/  IADD3 R132, P5, PT, R214, R143, RZ ;  /* 0x0000008fd6847210 */ /* 0x000fc60007fbe0ff */
[--C-:B------:R-:W-:Y:S01]  /*8090*/  IMAD.X R129, R12, 0x1, R131.reuse, P6 ;  /* 0x000000010c817824 */ /* 0x100fe200030e0683 */
[----:B----4-:R-:W-:Y:S01]  /*80a0*/  SHF.R.S32.HI R135, RZ, 0x1f, R142 ;  /* 0x0000001fff877819 */ /* 0x010fe2000001148e */
[----:B------:R-:W-:Y:S01]  /*80b0*/  IMAD.X R131, R13, 0x1, R131, P5 ;  /* 0x000000010d837824 */ /* 0x000fe200028e0683 */
[-C--:B------:R-:W-:Y:S02]  /*80c0*/  IADD3 R134, P6, PT, R219, R142.reuse, RZ ;  /* 0x0000008edb867210 */ /* 0x080fe40007fde0ff */
[----:B------:R-:W-:-:S03]  /*80d0*/  IADD3 R136, P5, PT, R214, R142, RZ ;  /* 0x0000008ed6887210 */ /* 0x000fc60007fbe0ff */
[--C-:B------:R-:W-:Y:S01]  /*80e0*/  IMAD.X R133, R12, 0x1, R135.reuse, P6 ;  /* 0x000000010c857824 */ /* 0x100fe200030e0687 */
[----:B-----5:R-:W-:Y:S01]  /*80f0*/  SHF.R.S32.HI R139, RZ, 0x1f, R140 ;  /* 0x0000001fff8b7819 */ /* 0x020fe2000001148c */
[----:B------:R-:W-:Y:S01]  /*8100*/  IMAD.X R135, R13, 0x1, R135, P5 ;  /* 0x000000010d877824 */ /* 0x000fe200028e0687 */
[-C--:B------:R-:W-:Y:S02]  /*8110*/  IADD3 R138, P6, PT, R219, R140.reuse, RZ ;  /* 0x0000008cdb8a7210 */ /* 0x080fe40007fde0ff */
[----:B------:R-:W-:-:S03]  /*8120*/  IADD3 R140, P5, PT, R214, R140, RZ ;  /* 0x0000008cd68c7210 */ /* 0x000fc60007fbe0ff */
[----:B------:R-:W-:Y:S01]  /*8130*/  IMAD.X R137, R12, 0x1, R139, P6 ;  /* 0x000000010c897824 */ /* 0x000fe200030e068b */
[----:B------:R-:W-:Y:S01]  /*8140*/  SHF.R.S32.HI R143, RZ, 0x1f, R141 ;  /* 0x0000001fff8f7819 */ /* 0x000fe2000001148d */
[----:B------:R-:W-:Y:S01]  /*8150*/  IMAD.X R139, R13, 0x1, R139, P5 ;  /* 0x000000010d8b7824 */ /* 0x000fe200028e068b */
[-C--:B------:R-:W-:Y:S02]  /*8160*/  IADD3 R142, P6, PT, R219, R141.reuse, RZ ;  /* 0x0000008ddb8e7210 */ /* 0x080fe40007fde0ff */
[----:B------:R-:W-:-:S03]  /*8170*/  IADD3 R144, P5, PT, R214, R141, RZ ;  /* 0x0000008dd6907210 */ /* 0x000fc60007fbe0ff */
[----:B------:R-:W-:Y:S01]  /*8180*/  IMAD.X R141, R12, 0x1, R143, P6 ;  /* 0x000000010c8d7824 */ /* 0x000fe200030e068f */
[----:B------:R-:W-:Y:S01]  /*8190*/  SHF.R.S32.HI R147, RZ, 0x1f, R145 ;  /* 0x0000001fff937819 */ /* 0x000fe20000011491 */
[----:B------:R-:W-:Y:S01]  /*81a0*/  IMAD.X R143, R13, 0x1, R143, P5 ;  /* 0x000000010d8f7824 */ /* 0x000fe200028e068f */
        /* <DEDUP_REMOVED lines=38> */
[----:B------:R-:W-:Y:S01]  /*8410*/  SHF.R.S32.HI R179, RZ, 0x1f, R115 ;  /* 0x0000001fffb37819 */ /* 0x000fe20000011473 */
[----:B------:R-:W-:Y:S01]  /*8420*/  IMAD.X R175, R13, 0x1, R175, P5 ;  /* 0x000000010daf7824 */ /* 0x000fe200028e06af */
[-C--:B------:R-:W-:Y:S02]  /*8430*/  IADD3 R178, P6, PT, R219, R115.reuse, RZ ;  /* 0x00000073dbb27210 */ /* 0x080fe40007fde0ff */
[----:B------:R-:W-:Y:S02]  /*8440*/  IADD3 R180, P5, PT, R214, R115, RZ ;  /* 0x00000073d6b47210 */ /* 0x000fe40007fbe0ff */
[----:B------:R-:W-:Y:S02]  /*8450*/  IADD3.X R177, PT, PT, R12, R179, RZ, P6, !PT ;  /* 0x000000b30cb17210 */ /* 0x000fe400037fe4ff */
[----:B------:R-:W-:Y:S01]  /*8460*/  SHF.R.S32.HI R183, RZ, 0x1f, R112 ;  /* 0x0000001fffb77819 */ /* 0x000fe20000011470 */
[----:B------:R-:W-:Y:S01]  /*8470*/  IMAD.X R179, R13, 0x1, R179, P5 ;  /* 0x000000010db37824 */ /* 0x000fe200028e06b3 */
[----:B------:R-:W-:-:S02]  /*8480*/  IADD3 R182, P6, PT, R219, R112, RZ ;  /* 0x00000070dbb67210 */ /* 0x000fc40007fde0ff */
[----:B------:R-:W-:-:S03]  /*8490*/  IADD3 R184, P5, PT, R214, R112, RZ ;  /* 0x00000070d6b87210 */ /* 0x000fc60007fbe0ff */
[--C-:B------:R-:W-:Y:S02]  /*84a0*/  IMAD.X R181, R12, 0x1, R183.reuse, P6 ;  /* 0x000000010cb57824 */ /* 0x100fe400030e06b7 */
[----:B------:R-:W-:Y:S01]  /*84b0*/  IMAD.X R183, R13, 0x1, R183, P5 ;  /* 0x000000010db77824 */ /* 0x000fe200028e06b7 */
        /* <DEDUP_REMOVED lines=62> */
[----:B------:R-:W-:Y:S01]  /*88a0*/  SHF.L.U32 R184, R184, 0x2, RZ ;  /* 0x00000002b8b87819 */ /* 0x000fe200000006ff */
[----:B------:R-:W-:-:S02]  /*88b0*/  VIADD R79, R6, 0xfffffffd ;  /* 0xfffffffd064f7836 */ /* 0x000fc40000000000 */
[----:B------:R-:W-:Y:S01]  /*88c0*/  VIADD R242, R242, 0xffffffff ;  /* 0xfffffffff2f27836 */ /* 0x000fe20000000000 */
[----:B------:R-:W-:Y:S01]  /*88d0*/  UMOV UR13, 0x1 ;  /* 0x00000001000d7882 */ /* 0x000fe20000000000 */
[----:B------:R-:W-:Y:S01]  /*88e0*/  UMOV UR14, 0x2 ;  /* 0x00000002000e7882 */ /* 0x000fe20000000000 */
[----:B------:R-:W-:Y:S01]  /*88f0*/  UMOV UR6, URZ ;  /* 0x000000ff00067c82 */ /* 0x000fe20008000000 */
[----:B------:R-:W-:Y:S01]  /*8900*/  UMOV UR7, URZ ;  /* 0x000000ff00077c82 */ /* 0x000fe20008000000 */
[----:B------:R-:W-:Y:S01]  /*8910*/  UMOV UR8, URZ ;  /* 0x000000ff00087c82 */ /* 0x000fe20008000000 */
[----:B------:R-:W-:-:S05]  /*8920*/  UMOV UR5, URZ ;  /* 0x000000ff00057c82 */ /* 0x000fca0008000000 */
.L_x_11:
[----:B------:R-:W-:Y:S01]  /*8930*/  IMAD.U32 R4, R4, -0x80000000, RZ ;  /* 0x8000000004047824 */ /* 0x000fe200078e00ff */
[----:B------:R-:W-:-:S03]  /*8940*/  UIADD3 UR7, UPT, UPT, UR7, 0x1, URZ ;  /* 0x0000000107077890 */ /* 0x000fc6000fffe0ff */
[----:B------:R-:W1:Y:S01]  /*8950*/  SYNCS.PHASECHK.TRANS64.TRYWAIT P2, [UR12], R4 ;  /* 0x00000004ff0075a7 */ /* 0x000e62000804110c */
[----:B------:R-:W-:-:S04]  /*8960*/  UISETP.GT.AND UP1, UPT, UR7, 0x1, UPT ;  /* 0x000000010700788c */ /* 0x000fc8000bf24270 */
[----:B------:R-:W-:-:S04]  /*8970*/  USEL UR7, UR7, URZ, !UP1 ;  /* 0x000000ff07077287 */ /* 0x000fc8000c800000 */
[----:B------:R-:W-:Y:S01]  /*8980*/  ULEA UR44, UR7, UR10, 0xf ;  /* 0x0000000a072c7291 */ /* 0x000fe2000f8e78ff */
[----:B-12---:R-:W-:Y:S11]  /*8990*/  @!P2 BRA `(.L_x_9) ;  /* 0x0000004800a8a947 */ /* 0x006ff60003800000 */
.L_x_17:
[----:B------:R-:W-:-:S04]  /*89a0*/  DEPBAR.LE SB0, 0x2 ;  /* 0x000080800000791a */ /* 0x000fc80000000000 */
[----:B------:R-:W-:Y:S01]  /*89b0*/  BAR.SYNC.DEFER_BLOCKING 0x0 ;  /* 0x0000000000007b1d */ /* 0x000fe20000010000 */
[----:B------:R-:W-:Y:S02]  /*89c0*/  UIADD3 UR6, UPT, UPT, UR6, 0x1, URZ ;  /* 0x0000000106067890 */ /* 0x000fe4000fffe0ff */
[----:B------:R-:W-:Y:S02]  /*89d0*/  ULEA UR12, UR13, UR10, 0x3 ;  /* 0x0000000a0d0c7291 */ /* 0x000fe4000f8e18ff */
[----:B------:R-:W-:Y:S02]  /*89e0*/  UISETP.GT.AND UP1, UPT, UR6, 0x2, UPT ;  /* 0x000000020600788c */ /* 0x000fe4000bf24270 */
[----:B------:R-:W-:Y:S02]  /*89f0*/  UIADD3 UR12, UPT, UPT, UR12, 0x16000, URZ ;  /* 0x000160000c0c7890 */ /* 0x000fe4000fffe0ff */
[----:B------:R-:W-:Y:S01]  /*8a00*/  USEL UR6, UR6, URZ, !UP1 ;  /* 0x000000ff06067287 */ /* 0x000fe2000c800000 */
[----:B------:R-:W-:Y:S01]  /*8a10*/  UMOV UR4, UR8 ;  /* 0x0000000800047c82 */ /* 0x000fe20008000000 */
[----:B------:R-:W1:Y:S04]  /*8a20*/  LDSM.16.M88.4 R36, [R68+UR44] ;  /* 0x0000002c4424783b */ /* 0x000e680008000200 */
[----:B------:R-:W2:Y:S04]  /*8a30*/  LDSM.16.M88.4 R8, [R68+UR44+0x800] ;  /* 0x0008002c4408783b */ /* 0x000ea80008000200 */
[----:B------:R-:W3:Y:S04]  /*8a40*/  LDSM.16.M88.4 R40, [R68+UR44+0x1000] ;  /* 0x0010002c4428783b */ /* 0x000ee80008000200 */
[----:B------:R-:W4:Y:S04]  /*8a50*/  LDSM.16.M88.4 R12, [R68+UR44+0x1800] ;  /* 0x0018002c440c783b */ /* 0x000f280008000200 */
[----:B------:R-:W5:Y:S04]  /*8a60*/  LDSM.16.M88.4 R32, [R68+UR44+0x2000] ;  /* 0x0020002c4420783b */ /* 0x000f680008000200 */
[----:B------:R-:W5:Y:S04]  /*8a70*/  LDSM.16.M88.4 R16, [R68+UR44+0x2800] ;  /* 0x0028002c4410783b */ /* 0x000f680008000200 */
[----:B------:R-:W5:Y:S04]  /*8a80*/  LDSM.16.M88.4 R48, [R68+UR44+0x3000] ;  /* 0x0030002c4430783b */ /* 0x000f680008000200 */
[----:B------:R-:W5:Y:S04]  /*8a90*/  LDSM.16.M88.4 R20, [R68+UR44+0x3800] ;  /* 0x0038002c4414783b */ /* 0x000f680008000200 */
[----:B------:R-:W5:Y:S04]  /*8aa0*/  LDSM.16.M88.4 R52, [R68+UR44+0x4000] ;  /* 0x0040002c4434783b */ /* 0x000f680008000200 */
[----:B------:R-:W5:Y:S01]  /*8ab0*/  LDSM.16.M88.4 R24, [R68+UR44+0x4800] ;  /* 0x0048002c4418783b */ /* 0x000f620008000200 */
[----:B-1----:R-:W-:-:S03]  /*8ac0*/  IMAD.MOV.U32 R5, RZ, RZ, R38 ;  /* 0x000000ffff057224 */ /* 0x002fc600078e0026 */
[----:B------:R-:W1:Y:S01]  /*8ad0*/  LDSM.16.M88.4 R56, [R68+UR44+0x5000] ;  /* 0x0050002c4438783b */ /* 0x000e620008000200 */
[----:B------:R-:W-:Y:S02]  /*8ae0*/  IMAD.MOV.U32 R4, RZ, RZ, R36 ;  /* 0x000000ffff047224 */ /* 0x000fe400078e0024 */
[----:B--2---:R-:W-:Y:S01]  /*8af0*/  IMAD.MOV.U32 R38, RZ, RZ, R9 ;  /* 0x000000ffff267224 */ /* 0x004fe200078e0009 */
[----:B------:R-:W2:Y:S01]  /*8b00*/  LDSM.16.M88.4 R28, [R68+UR44+0x5800] ;  /* 0x0058002c441c783b */ /* 0x000ea20008000200 */
[----:B------:R-:W-:Y:S02]  /*8b10*/  IMAD.MOV.U32 R7, RZ, RZ, R10 ;  /* 0x000000ffff077224 */ /* 0x000fe400078e000a */
[----:B---3--:R-:W-:Y:S01]  /*8b20*/  IMAD.MOV.U32 R9, RZ, RZ, R42 ;  /* 0x000000ffff097224 */ /* 0x008fe200078e002a */
[----:B------:R-:W3:Y:S01]  /*8b30*/  LDSM.16.M88.4 R60, [R68+UR44+0x6000] ;  /* 0x0060002c443c783b */ /* 0x000ee20008000200 */
[----:B------:R-:W-:Y:S02]  /*8b40*/  IMAD.MOV.U32 R6, RZ, RZ, R8 ;  /* 0x000000ffff067224 */ /* 0x000fe400078e0008 */
[----:B----4-:R-:W-:Y:S01]  /*8b50*/  IMAD.MOV.U32 R10, RZ, RZ, R12 ;  /* 0x000000ffff0a7224 */ /* 0x010fe200078e000c */
[----:B------:R-:W-:Y:S01]  /*8b60*/  LDSM.16.M88.4 R64, [R68+UR44+0x7000] ;  /* 0x0070002c4440783b */ /* 0x000fe20008000200 */
[----:B------:R-:W-:-:S02]  /*8b70*/  IMAD.MOV.U32 R42, RZ, RZ, R13 ;  /* 0x000000ffff2a7224 */ /* 0x000fc400078e000d */
[----:B-----5:R-:W-:Y:S01]  /*8b80*/  IMAD.MOV.U32 R12, RZ, RZ, R32 ;  /* 0x000000ffff0c7224 */ /* 0x020fe200078e0020 */
[----:B------:R-:W-:Y:S01]  /*8b90*/  LDSM.16.M88.4 R112, [R68+UR44+0x7800] ;  /* 0x0078002c4470783b */ /* 0x000fe20008000200 */
[----:B------:R-:W-:Y:S02]  /*8ba0*/  IMAD.MOV.U32 R13, RZ, RZ, R34 ;  /* 0x000000ffff0d7224 */ /* 0x000fe400078e0022 */
[----:B------:R-:W-:Y:S02]  /*8bb0*/  IMAD.MOV.U32 R44, RZ, RZ, R33 ;  /* 0x000000ffff2c7224 */ /* 0x000fe400078e0021 */
[----:B------:R-:W-:Y:S02]  /*8bc0*/  IMAD.MOV.U32 R45, RZ, RZ, R35 ;  /* 0x000000ffff2d7224 */ /* 0x000fe400078e0023 */
[----:B------:R-:W4:Y:S01]  /*8bd0*/  LDSM.16.M88.4 R32, [R68+UR44+0x6800] ;  /* 0x0068002c4420783b */ /* 0x000f220008000200 */
        /* <DEDUP_REMOVED lines=20> */
[----:B------:R-:W-:Y:S01]  /*8d20*/  IMAD.MOV.U32 R19, RZ, RZ, R22 ;  /* 0x000000ffff137224 */ /* 0x000fe200078e0016 */
[----:B------:R-:W-:Y:S01]  /*8d30*/  MOV R22, R24 ;  /* 0x0000001800167202 */ /* 0x000fe20000000f00 */
[----:B------:R-:W-:Y:S02]  /*8d40*/  IMAD.MOV.U32 R51, RZ, RZ, R23 ;  /* 0x000000ffff337224 */ /* 0x000fe400078e0017 */
[----:B------:R-:W-:Y:S02]  /*8d50*/  IMAD.MOV.U32 R21, RZ, RZ, R54 ;  /* 0x000000ffff157224 */ /* 0x000fe400078e0036 */
[----:B------:R-:W-:Y:S02]  /*8d60*/  IMAD.MOV.U32 R53, RZ, RZ, R55 ;  /* 0x000000ffff357224 */ /* 0x000fe400078e0037 */
[----:B------:R-:W-:Y:S02]  /*8d70*/  IMAD.MOV.U32 R23, RZ, RZ, R26 ;  /* 0x000000ffff177224 */ /* 0x000fe400078e001a */
[----:B------:R-:W-:-:S02]  /*8d80*/  IMAD.MOV.U32 R54, RZ, RZ, R25 ;  /* 0x000000ffff367224 */ /* 0x000fc400078e0019 */
[----:B------:R-:W-:Y:S02]  /*8d90*/  IMAD.MOV.U32 R55, RZ, RZ, R27 ;  /* 0x000000ffff377224 */ /* 0x000fe400078e001b */
[----:B-1----:R-:W-:Y:S02]  /*8da0*/  IMAD.MOV.U32 R24, RZ, RZ, R56 ;  /* 0x000000ffff187224 */ /* 0x002fe400078e0038 */
[----:B------:R-:W-:Y:S02]  /*8db0*/  IMAD.MOV.U32 R25, RZ, RZ, R58 ;  /* 0x000000ffff197224 */ /* 0x000fe400078e003a */
[----:B--2---:R-:W-:Y:S02]  /*8dc0*/  IMAD.MOV.U32 R26, RZ, RZ, R28 ;  /* 0x000000ffff1a7224 */ /* 0x004fe400078e001c */
[----:B------:R-:W-:Y:S02]  /*8dd0*/  IMAD.MOV.U32 R27, RZ, RZ, R30 ;  /* 0x000000ffff1b7224 */ /* 0x000fe400078e001e */
[----:B------:R-:W-:-:S02]  /*8de0*/  IMAD.MOV.U32 R56, RZ, RZ, R57 ;  /* 0x000000ffff387224 */ /* 0x000fc400078e0039 */
[----:B------:R-:W-:Y:S02]  /*8df0*/  IMAD.MOV.U32 R58, RZ, RZ, R29 ;  /* 0x000000ffff3a7224 */ /* 0x000fe400078e001d */
[----:B---3--:R-:W-:Y:S02]  /*8e00*/  IMAD.MOV.U32 R28, RZ, RZ, R60 ;  /* 0x000000ffff1c7224 */ /* 0x008fe400078e003c */
[----:B----4-:R-:W-:Y:S02]  /*8e10*/  IMAD.MOV.U32 R30, RZ, RZ, R32 ;  /* 0x000000ffff1e7224 */ /* 0x010fe400078e0020 */
        /* <DEDUP_REMOVED lines=15> */
[----:B------:R-:W-:-:S04]  /*8f10*/  IMAD.MOV.U32 R67, RZ, RZ, R115 ;  /* 0x000000ffff437224 */ /* 0x000fc800078e0073 */
[----:B------:R1:W-:Y:S01]  /*8f20*/  STTM.x64 tmem[UR11+0x80], R4 ;  /* 0x00008004000079ed */ /* 0x0003e2000834000b */
[----:B------:R-:W2:Y:S02]  /*8f30*/  FENCE.VIEW.ASYNC.T ;  /* 0x00000000000073c6 */ /* 0x000ea40000000200 */
[----:B--2---:R-:W-:Y:S06]  /*8f40*/  BAR.SYNC.DEFER_BLOCKING 0x0 ;  /* 0x0000000000007b1d */ /* 0x004fec0000010000 */
[----:B------:R-:W-:Y:S05]  /*8f50*/  @P0 BRA `(.L_x_10) ;  /* 0x0000000000d00947 */ /* 0x000fea0003800000 */
[----:B------:R-:W-:Y:S01]  /*8f60*/  ULEA UR9, UR6, UR10, 0xd ;  /* 0x0000000a06097291 */ /* 0x000fe2000f8e68ff */
[----:B------:R-:W-:Y:S01]  /*8f70*/  UMOV UR8, URZ ;  /* 0x000000ff00087c82 */ /* 0x000fe20008000000 */
[----:B------:R-:W-:Y:S02]  /*8f80*/  UIADD3 UR45, UPT, UPT, UR15, 0x88, URZ ;  /* 0x000000880f2d7890 */ /* 0x000fe4000fffe0ff */
[----:B------:R-:W-:Y:S02]  /*8f90*/  UIADD3 UR9, UPT, UPT, UR9, 0x10000, URZ ;  /* 0x0001000009097890 */ /* 0x000fe4000fffe0ff */
[----:B------:R-:W-:Y:S02]  /*8fa0*/  UIADD3 UR46, UPT, UPT, UR15, 0x90, URZ ;  /* 0x000000900f2e7890 */ /* 0x000fe4000fffe0ff */
[----:B------:R-:W-:Y:S02]  /*8fb0*/  USHF.R.U32.HI UR9, URZ, 0x4, UR9 ;  /* 0x00000004ff097899 */ /* 0x000fe40008011609 */
[----:B------:R-:W-:-:S02]  /*8fc0*/  UIADD3 UR47, UPT, UPT, UR15, 0x98, URZ ;  /* 0x000000980f2f7890 */ /* 0x000fc4000fffe0ff */
[----:B------:R-:W-:Y:S02]  /*8fd0*/  USGXT.U32 UR16, UR9, 0xe ;  /* 0x0000000e0910789a */ /* 0x000fe40008000000 */
[----:B------:R-:W-:Y:S02]  /*8fe0*/  UIADD3 UR48, UPT, UPT, UR15, 0x40, URZ ;  /* 0x000000400f307890 */ /* 0x000fe4000fffe0ff */
[----:B------:R-:W-:Y:S02]  /*8ff0*/  UIADD3 UR30, UP1, UPT, UR16, 0x2, URZ ;  /* 0x00000002101e7890 */ /* 0x000fe4000ff3e0ff */
[----:B------:R-:W-:Y:S02]  /*9000*/  UIADD3 UR49, UPT, UPT, UR15, 0xa0, URZ ;  /* 0x000000a00f317890 */ /* 0x000fe4000fffe0ff */
[----:B------:R-:W-:Y:S02]  /*9010*/  UIADD3.X UR31, UPT, UPT, UR8, 0x40004040, URZ, UP1, !UPT ;  /* 0x40004040081f7890 */ /* 0x000fe40008ffe4ff */
[----:B------:R-:W-:-:S02]  /*9020*/  UIADD3 UR40, UP1, UPT, UR30, 0x2, URZ ;  /* 0x000000021e287890 */ /* 0x000fc4000ff3e0ff */
[----:B------:R-:W-:Y:S02]  /*9030*/  UIADD3 UR42, UP2, UPT, UR30, 0x4, URZ ;  /* 0x000000041e2a7890 */ /* 0x000fe4000ff5e0ff */
[----:B------:R-:W-:Y:S02]  /*9040*/  UIADD3.X UR41, UPT, UPT, UR31, URZ, URZ, UP1, !UPT ;  /* 0x000000ff1f297290 */ /* 0x000fe40008ffe4ff */
[----:B------:R-:W-:Y:S02]  /*9050*/  UIADD3.X UR43, UPT, UPT, UR31, URZ, URZ, UP2, !UPT ;  /* 0x000000ff1f2b7290 */ /* 0x000fe400097fe4ff */
[----:B------:R-:W-:Y:S02]  /*9060*/  UIADD3 UR50, UPT, UPT, UR15, 0x40, URZ ;  /* 0x000000400f327890 */ /* 0x000fe4000fffe0ff */
[----:B------:R-:W-:Y:S02]  /*9070*/  UIADD3 UR51, UPT, UPT, UR15, 0xa8, URZ ;  /* 0x000000a80f337890 */ /* 0x000fe4000fffe0ff */
[----:B------:R-:W-:-:S02]  /*9080*/  UIADD3 UR52, UPT, UPT, UR15, 0x40, URZ ;  /* 0x000000400f347890 */ /* 0x000fc4000fffe0ff */
        /* <DEDUP_REMOVED lines=24> */
[----:B------:R2:W-:Y:S01]  /*9210*/  UTCHMMA tmem[UR49], gdesc[UR16], tmem[UR48], tmem[UR34], idesc[UR35], UPT ;  /* 0x00ff2210310079ea */ /* 0x0005e2000b800030 */
        /* <DEDUP_REMOVED lines=8> */
.L_x_10:
[----:B-1----:R-:W3:Y:S04]  /*92a0*/  LDL R5, [R1+0x5c] ;  /* 0x00005c0001057983 */ /* 0x002ee80000100800 */
[----:B------:R-:W4:Y:S01]  /*92b0*/  LDL R4, [R1+0x58] ;  /* 0x0000580001047983 */ /* 0x000f220000100800 */
[----:B------:R-:W-:Y:S01]  /*92c0*/  R2UR UR9, R79 ;  /* 0x000000004f0972ca */ /* 0x000fe200000e0000 */
[----:B------:R-:W-:Y:S01]  /*92d0*/  UISETP.GT.AND UP1, UPT, UR21, URZ, UPT ;  /* 0x000000ff1500728c */ /* 0x000fe2000bf24270 */
[----:B------:R-:W-:Y:S01]  /*92e0*/  IADD3 R10, P6, PT, R78, R188, RZ ;  /* 0x000000bc4e0a7210 */ /* 0x000fe20007fde0ff */
[----:B------:R-:W-:Y:S01]  /*92f0*/  UISETP.GT.AND UP2, UPT, UR21, 0x1, UPT ;  /* 0x000000011500788c */ /* 0x000fe2000bf44270 */
[----:B------:R-:W-:Y:S01]  /*9300*/  LOP3.LUT R12, R69, 0x40, RZ, 0x3c, !PT ;  /* 0x00000040450c7812 */ /* 0x000fe200078e3cff */
[----:B--2---:R-:W-:-:S02]  /*9310*/  USEL UR8, URZ, 0x4, !UP1 ;  /* 0x00000004ff087887 */ /* 0x004fc4000c800000 */
[----:B------:R-:W-:Y:S01]  /*9320*/  IMAD.X R11, R77, 0x1, R187, P6 ;  /* 0x000000014d0b7824 */ /* 0x000fe200030e06bb */
[----:B------:R-:W-:Y:S02]  /*9330*/  UISETP.GT.AND UP3, UPT, UR21, 0x5, UPT ;  /* 0x000000051500788c */ /* 0x000fe4000bf64270 */
[----:B------:R-:W-:Y:S02]  /*9340*/  UIADD3 UR14, UPT, UPT, UR14, 0x1, URZ ;  /* 0x000000010e0e7890 */ /* 0x000fe4000fffe0ff */
[----:B------:R-:W-:Y:S02]  /*9350*/  UIADD3 UR13, UPT, UPT, UR13, 0x1, URZ ;  /* 0x000000010d0d7890 */ /* 0x000fe4000fffe0ff */
[----:B------:R-:W-:Y:S02]  /*9360*/  UISETP.GE.AND UP1, UPT, UR5, UR9, UPT ;  /* 0x000000090500728c */ /* 0x000fe4000bf26270 */
[----:B------:R-:W-:Y:S02]  /*9370*/  USEL UR9, URZ, 0x4, !UP2 ;  /* 0x00000004ff097887 */ /* 0x000fe4000d000000 */
[----:B------:R-:W-:-:S02]  /*9380*/  USEL UR8, UR8, URZ, !UP1 ;  /* 0x000000ff08087287 */ /* 0x000fc4000c800000 */
[----:B------:R-:W-:Y:S02]  /*9390*/  UISETP.GT.AND UP2, UPT, UR21, 0x2, UPT ;  /* 0x000000021500788c */ /* 0x000fe4000bf44270 */
[----:B------:R-:W-:Y:S01]  /*93a0*/  USEL UR9, UR9, URZ, !UP1 ;  /* 0x000000ff09097287 */ /* 0x000fe2000c800000 */
[----:B------:R-:W-:Y:S01]  /*93b0*/  BAR.SYNC.DEFER_BLOCKING 0x0 ;  /* 0x0000000000007b1d */ /* 0x000fe20000010000 */
[----:B------:R-:W-:Y:S01]  /*93c0*/  ISETP.NE.U32.AND P4, PT, RZ, UR8, PT ;  /* 0x00000008ff007c0c */ /* 0x000fe2000bf85070 */
[----:B------:R-:W-:Y:S02]  /*93d0*/  USEL UR8, URZ, 0x4, !UP2 ;  /* 0x00000004ff087887 */ /* 0x000fe4000d000000 */
[----:B------:R-:W-:Y:S02]  /*93e0*/  UISETP.GT.AND UP2, UPT, UR21, 0x3, UPT ;  /* 0x000000031500788c */ /* 0x000fe4000bf44270 */
[----:B------:R-:W-:Y:S02]  /*93f0*/  USEL UR8, UR8, URZ, !UP1 ;  /* 0x000000ff08087287 */ /* 0x000fe4000c800000 */
[----:B------:R-:W-:Y:S01]  /*9400*/  UIADD3 UR5, UPT, UPT, UR5, 0x1, URZ ;  /* 0x0000000105057890 */ /* 0x000fe2000fffe0ff */
[----:B---3--:R-:W-:-:S02]  /*9410*/  IADD3 R8, P2, PT, R78, R5, RZ ;  /* 0x000000054e087210 */ /* 0x008fc40007f5e0ff */
[----:B------:R-:W1:Y:S01]  /*9420*/  S2R R5, SR_TID.X ;  /* 0x0000000000057919 */ /* 0x000e620000002100 */
[----:B----4-:R-:W-:Y:S02]  /*9430*/  IADD3 R6, P5, PT, R78, R4, RZ ;  /* 0x000000044e067210 */ /* 0x010fe40007fbe0ff */
[C---:B------:R-:W-:Y:S01]  /*9440*/  IMAD.X R9, R77.reuse, 0x1, R76, P2 ;  /* 0x000000014d097824 */ /* 0x040fe200010e064c */
[----:B------:R-:W-:Y:S01]  /*9450*/  ISETP.NE.U32.AND P2, PT, RZ, UR9, PT ;  /* 0x00000009ff007c0c */ /* 0x000fe2000bf45070 */
[----:B------:R-:W-:Y:S01]  /*9460*/  VIADD R4, R70, UR44 ;  /* 0x0000002c46047c36 */ /* 0x000fe20008000000 */
[----:B------:R-:W-:Y:S01]  /*9470*/  USEL UR9, URZ, 0x4, !UP2 ;  /* 0x00000004ff097887 */ /* 0x000fe2000d000000 */
[----:B------:R-:W-:Y:S01]  /*9480*/  IMAD.X R7, R77, 0x1, R75, P5 ;  /* 0x000000014d077824 */ /* 0x000fe200028e064b */
[----:B------:R-:W-:Y:S02]  /*9490*/  UISETP.GT.AND UP2, UPT, UR21, 0x4, UPT ;  /* 0x000000041500788c */ /* 0x000fe4000bf44270 */
[----:B------:R-:W-:Y:S01]  /*94a0*/  @!PT LDS RZ, [RZ] ;  /* 0x00000000fffff984 */ /* 0x000fe20000000800 */
[----:B------:R-:W-:Y:S01]  /*94b0*/  @!PT LDS RZ, [RZ] ;  /* 0x00000000fffff984 */ /* 0x000fe20000000800 */
[----:B------:R-:W-:Y:S01]  /*94c0*/  @!PT LDS RZ, [RZ] ;  /* 0x00000000fffff984 */ /* 0x000fe20000000800 */
[----:B------:R2:W-:Y:S01]  /*94d0*/  LDGSTS.E [R4], desc[UR18][R8.64], P4 ;  /* 0x0000000008047fae */ /* 0x0005e2000a1a1012 */
[----:B------:R-:W-:-:S03]  /*94e0*/  USEL UR9, UR9, URZ, !UP1 ;  /* 0x000000ff09097287 */ /* 0x000fc6000c800000 */
[----:B------:R3:W-:Y:S01]  /*94f0*/  LDGSTS.E [R4+0x200], desc[UR18][R6.64], P4 ;  /* 0x0020000006047fae */ /* 0x0007e2000a1a1012 */
[----:B------:R-:W-:Y:S01]  /*9500*/  ISETP.NE.U32.AND P4, PT, RZ, UR8, PT ;  /* 0x00000008ff007c0c */ /* 0x000fe2000bf85070 */
[----:B------:R-:W-:Y:S02]  /*9510*/  USEL UR8, URZ, 0x4, !UP2 ;  /* 0x00000004ff087887 */ /* 0x000fe4000d000000 */
[----:B------:R4:W-:Y:S01]  /*9520*/  LDGSTS.E [R4+0x400], desc[UR18][R10.64], P2 ;  /* 0x004000000a047fae */ /* 0x0009e200091a1012 */
[----:B------:R-:W-:Y:S02]  /*9530*/  UISETP.GT.AND UP2, UPT, UR21, 0x6, UPT ;  /* 0x000000061500788c */ /* 0x000fe4000bf44270 */
[----:B------:R-:W-:Y:S01]  /*9540*/  USEL UR8, UR8, URZ, !UP1 ;  /* 0x000000ff08087287 */ /* 0x000fe2000c800000 */
[C---:B--2---:R-:W-:Y:S02]  /*9550*/  IADD3 R8, P5, PT, R78.reuse, R186, RZ ;  /* 0x000000ba4e087210 */ /* 0x044fe40007fbe0ff */
[----:B---3--:R-:W-:-:S03]  /*9560*/  IADD3 R6, P6, PT, R78, R184, RZ ;  /* 0x000000b84e067210 */ /* 0x008fc60007fde0ff */
[C---:B------:R-:W-:Y:S01]  /*9570*/  IMAD.X R9, R77.reuse, 0x1, R185, P5 ;  /* 0x000000014d097824 */ /* 0x040fe200028e06b9 */
[----:B----4-:R-:W-:Y:S01]  /*9580*/  IADD3 R10, P5, PT, R78, R182, RZ ;  /* 0x000000b64e0a7210 */ /* 0x010fe20007fbe0ff */
[----:B------:R-:W-:-:S03]  /*9590*/  IMAD.X R7, R77, 0x1, R183, P6 ;  /* 0x000000014d077824 */ /* 0x000fc600030e06b7 */
[----:B------:R2:W-:Y:S01]  /*95a0*/  LDGSTS.E [R4+0x600], desc[UR18][R8.64], P2 ;  /* 0x0060000008047fae */ /* 0x0005e200091a1012 */
[----:B------:R-:W-:Y:S01]  /*95b0*/  ISETP.NE.U32.AND P2, PT, RZ, UR9, PT ;  /* 0x00000009ff007c0c */ /* 0x000fe2000bf45070 */
[----:B------:R-:W-:Y:S01]  /*95c0*/  USEL UR9, URZ, 0x4, !UP3 ;  /* 0x00000004ff097887 */ /* 0x000fe2000d800000 */
[----:B------:R-:W-:Y:S01]  /*95d0*/  IMAD.X R11, R77, 0x1, R181, P5 ;  /* 0x000000014d0b7824 */ /* 0x000fe200028e06b5 */
[----:B------:R3:W-:Y:S01]  /*95e0*/  LDGSTS.E [R4+0x800], desc[UR18][R6.64], P4 ;  /* 0x0080000006047fae */ /* 0x0007e2000a1a1012 */
[----:B------:R-:W-:Y:S01]  /*95f0*/  UISETP.GT.AND UP3, UPT, UR21, 0xc, UPT ;  /* 0x0000000c1500788c */ /* 0x000fe2000bf64270 */
[----:B-1----:R-:W-:Y:S01]  /*9600*/  LOP3.LUT R5, R5, 0x1f, RZ, 0xc0, !PT ;  /* 0x0000001f05057812 */ /* 0x002fe200078ec0ff */
[----:B------:R-:W-:Y:S01]  /*9610*/  USEL UR9, UR9, URZ, !UP1 ;  /* 0x000000ff09097287 */ /* 0x000fe2000c800000 */
[----:B------:R-:W-:Y:S01]  /*9620*/  LDGSTS.E [R4+0xa00], desc[UR18][R10.64], P4 ;  /* 0x00a000000a047fae */ /* 0x000fe2000a1a1012 */
[----:B------:R-:W-:Y:S01]  /*9630*/  ISETP.NE.U32.AND P4, PT, RZ, UR8, PT ;  /* 0x00000008ff007c0c */ /* 0x000fe2000bf85070 */
[----:B------:R-:W-:Y:S01]  /*9640*/  USEL UR8, URZ, 0x4, !UP2 ;  /* 0x00000004ff087887 */ /* 0x000fe2000d000000 */
[----:B--2---:R-:W-:Y:S01]  /*9650*/  IADD3 R8, P6, PT, R78, R180, RZ ;  /* 0x000000b44e087210 */ /* 0x004fe20007fde0ff */
[----:B------:R-:W-:-:S02]  /*9660*/  UISETP.GT.AND UP2, UPT, UR21, 0x7, UPT ;  /* 0x000000071500788c */ /* 0x000fc4000bf44270 */
[----:B------:R-:W-:Y:S01]  /*9670*/  USEL UR8, UR8, URZ, !UP1 ;  /* 0x000000ff08087287 */ /* 0x000fe2000c800000 */
[----:B---3--:R-:W-:Y:S01]  /*9680*/  IADD3 R6, P5, PT, R78, R178, RZ ;  /* 0x000000b24e067210 */ /* 0x008fe20007fbe0ff */
[----:B------:R-:W-:-:S04]  /*9690*/  IMAD.X R9, R77, 0x1, R179, P6 ;  /* 0x000000014d097824 */ /* 0x000fc800030e06b3 */
[----:B------:R-:W-:Y:S01]  /*96a0*/  IMAD.X R7, R77, 0x1, R177, P5 ;  /* 0x000000014d077824 */ /* 0x000fe200028e06b1 */
[----:B------:R1:W-:Y:S04]  /*96b0*/  LDGSTS.E [R4+0xc00], desc[UR18][R8.64], P2 ;  /* 0x00c0000008047fae */ /* 0x0003e800091a1012 */
[----:B------:R2:W-:Y:S01]  /*96c0*/  LDGSTS.E [R4+0xe00], desc[UR18][R6.64], P2 ;  /* 0x00e0000006047fae */ /* 0x0005e200091a1012 */
[----:B------:R-:W-:Y:S02]  /*96d0*/  ISETP.NE.U32.AND P2, PT, RZ, UR9, PT ;  /* 0x00000009ff007c0c */ /* 0x000fe4000bf45070 */
[C---:B-1----:R-:W-:Y:S02]  /*96e0*/  IADD3 R8, P6, PT, R78.reuse, R176, RZ ;  /* 0x000000b04e087210 */ /* 0x042fe40007fde0ff */
[----:B--2---:R-:W-:-:S03]  /*96f0*/  IADD3 R6, P5, PT, R78, R174, RZ ;  /* 0x000000ae4e067210 */ /* 0x004fc60007fbe0ff */
[C---:B------:R-:W-:Y:S01]  /*9700*/  IMAD.X R9, R77.reuse, 0x1, R175, P6 ;  /* 0x000000014d097824 */ /* 0x040fe200030e06af */
[----:B------:R-:W-:Y:S01]  /*9710*/  IADD3 R10, P6, PT, R78, R172, RZ ;  /* 0x000000ac4e0a7210 */ /* 0x000fe20007fde0ff */
[----:B------:R-:W-:-:S03]  /*9720*/  IMAD.X R7, R77, 0x1, R173, P5 ;  /* 0x000000014d077824 */ /* 0x000fc600028e06ad */
[----:B------:R-:W-:Y:S01]  /*9730*/  LDGSTS.E [R4+0x1000], desc[UR18][R8.64], P4 ;  /* 0x0100000008047fae */ /* 0x000fe2000a1a1012 */
[----:B------:R-:W-:-:S03]  /*9740*/  IMAD.X R11, R77, 0x1, R171, P6 ;  /* 0x000000014d0b7824 */ /* 0x000fc600030e06ab */
[----:B------:R1:W-:Y:S01]  /*9750*/  LDGSTS.E [R4+0x1200], desc[UR18][R6.64], P4 ;  /* 0x0120000006047fae */ /* 0x0003e2000a1a1012 */
[----:B------:R-:W-:Y:S01]  /*9760*/  ISETP.NE.U32.AND P4, PT, RZ, UR8, PT ;  /* 0x00000008ff007c0c */ /* 0x000fe2000bf85070 */
[----:B------:R-:W-:Y:S02]  /*9770*/  USEL UR8, URZ, 0x4, !UP2 ;  /* 0x00000004ff087887 */ /* 0x000fe4000d000000 */
[----:B------:R2:W-:Y:S01]  /*9780*/  LDGSTS.E [R4+0x1400], desc[UR18][R10.64], P2 ;  /* 0x014000000a047fae */ /* 0x0005e200091a1012 */
[----:B------:R-:W-:Y:S02]  /*9790*/  UISETP.GT.AND UP2, UPT, UR21, 0x8, UPT ;  /* 0x000000081500788c */ /* 0x000fe4000bf44270 */
[----:B------:R-:W-:Y:S02]  /*97a0*/  USEL UR8, UR8, URZ, !UP1 ;  /* 0x000000ff08087287 */ /* 0x000fe4000c800000 */
[----:B------:R-:W-:Y:S02]  /*97b0*/  USEL UR9, URZ, 0x4, !UP2 ;  /* 0x00000004ff097887 */ /* 0x000fe4000d000000 */
[----:B------:R-:W-:Y:S01]  /*97c0*/  UISETP.GT.AND UP2, UPT, UR21, 0x9, UPT ;  /* 0x000000091500788c */ /* 0x000fe2000bf44270 */
[C---:B-1----:R-:W-:Y:S01]  /*97d0*/  IADD3 R6, P6, PT, R78.reuse, R170, RZ ;  /* 0x000000aa4e067210 */ /* 0x042fe20007fde0ff */
[----:B------:R-:W-:Y:S01]  /*97e0*/  USEL UR9, UR9, URZ, !UP1 ;  /* 0x000000ff09097287 */ /* 0x000fe2000c800000 */
[----:B--2---:R-:W-:-:S03]  /*97f0*/  IADD3 R10, P5, PT, R78, R168, RZ ;  /* 0x000000a84e0a7210 */ /* 0x004fc60007fbe0ff */
[C---:B------:R-:W-:Y:S01]  /*9800*/  IMAD.X R7, R77.reuse, 0x1, R169, P6 ;  /* 0x000000014d077824 */ /* 0x040fe200030e06a9 */
[----:B------:R-:W-:Y:S01]  /*9810*/  IADD3 R8, P6, PT, R78, R166, RZ ;  /* 0x000000a64e087210 */ /* 0x000fe20007fde0ff */
[----:B------:R-:W-:-:S03]  /*9820*/  IMAD.X R11, R77, 0x1, R167, P5 ;  /* 0x000000014d0b7824 */ /* 0x000fc600028e06a7 */
[----:B------:R1:W-:Y:S01]  /*9830*/  LDGSTS.E [R4+0x1600], desc[UR18][R6.64], P2 ;  /* 0x0160000006047fae */ /* 0x0003e200091a1012 */
[----:B------:R-:W-:Y:S01]  /*9840*/  ISETP.NE.U32.AND P2, PT, RZ, UR8, PT ;  /* 0x00000008ff007c0c */ /* 0x000fe2000bf45070 */
[----:B------:R-:W-:Y:S01]  /*9850*/  USEL UR8, URZ, 0x4, !UP2 ;  /* 0x00000004ff087887 */ /* 0x000fe2000d000000 */
[----:B------:R-:W-:Y:S01]  /*9860*/  IADD3.X R9, PT, PT, R77, R165, RZ, P6, !PT ;  /* 0x000000a54d097210 */ /* 0x000fe200037fe4ff */
[----:B------:R2:W-:Y:S01]  /*9870*/  LDGSTS.E [R4+0x1800], desc[UR18][R10.64], P4 ;  /* 0x018000000a047fae */ /* 0x0005e2000a1a1012 */
[----:B------:R-:W-:Y:S02]  /*9880*/  UISETP.GT.AND UP2, UPT, UR21, 0xa, UPT ;  /* 0x0000000a1500788c */ /* 0x000fe4000bf44270 */
[----:B------:R-:W-:Y:S01]  /*9890*/  USEL UR8, UR8, URZ, !UP1 ;  /* 0x000000ff08087287 */ /* 0x000fe2000c800000 */
[----:B------:R3:W-:Y:S01]  /*98a0*/  LDGSTS.E [R4+0x1a00], desc[UR18][R8.64], P4 ;  /* 0x01a0000008047fae */ /* 0x0007e2000a1a1012 */
[----:B------:R-:W-:Y:S01]  /*98b0*/  ISETP.NE.U32.AND P4, PT, RZ, UR9, PT ;  /* 0x00000009ff007c0c */ /* 0x000fe2000bf85070 */
[----:B------:R-:W-:Y:S01]  /*98c0*/  USEL UR9, URZ, 0x4, !UP2 ;  /* 0x00000004ff097887 */ /* 0x000fe2000d000000 */
[----:B-1----:R-:W-:Y:S01]  /*98d0*/  IADD3 R6, P6, PT, R78, R164, RZ ;  /* 0x000000a44e067210 */ /* 0x002fe20007fde0ff */
[----:B------:R-:W-:-:S02]  /*98e0*/  UISETP.GT.AND UP2, UPT, UR21, 0xb, UPT ;  /* 0x0000000b1500788c */ /* 0x000fc4000bf44270 */
[----:B------:R-:W-:Y:S02]  /*98f0*/  USEL UR9, UR9, URZ, !UP1 ;  /* 0x000000ff09097287 */ /* 0x000fe4000c800000 */
[C---:B------:R-:W-:Y:S01]  /*9900*/  IMAD.X R7, R77.reuse, 0x1, R163, P6 ;  /* 0x000000014d077824 */ /* 0x040fe200030e06a3 */
[C---:B--2---:R-:W-:Y:S02]  /*9910*/  IADD3 R10, P6, PT, R78.reuse, R160, RZ ;  /* 0x000000a04e0a7210 */ /* 0x044fe40007fde0ff */
[----:B---3--:R-:W-:Y:S02]  /*9920*/  IADD3 R8, P5, PT, R78, R162, RZ ;  /* 0x000000a24e087210 */ /* 0x008fe40007fbe0ff */
[----:B------:R1:W-:Y:S01]  /*9930*/  LDGSTS.E [R4+0x1c00], desc[UR18][R6.64], P2 ;  /* 0x01c0000006047fae */ /* 0x0003e200091a1012 */
[C---:B------:R-:W-:Y:S02]  /*9940*/  IMAD.X R11, R77.reuse, 0x1, R159, P6 ;  /* 0x000000014d0b7824 */ /* 0x040fe400030e069f */
[----:B------:R-:W-:-:S05]  /*9950*/  IMAD.X R9, R77, 0x1, R161, P5 ;  /* 0x000000014d097824 */ /* 0x000fca00028e06a1 */
[----:B------:R2:W-:Y:S01]  /*9960*/  LDGSTS.E [R4+0x1e00], desc[UR18][R8.64], P2 ;  /* 0x01e0000008047fae */ /* 0x0005e200091a1012 */
[----:B------:R-:W-:Y:S01]  /*9970*/  ISETP.NE.U32.AND P2, PT, RZ, UR8, PT ;  /* 0x00000008ff007c0c */ /* 0x000fe2000bf45070 */
[----:B------:R-:W-:Y:S01]  /*9980*/  USEL UR8, URZ, 0x4, !UP2 ;  /* 0x00000004ff087887 */ /* 0x000fe2000d000000 */
[C---:B-1----:R-:W-:Y:S01]  /*9990*/  IADD3 R6, P5, PT, R78.reuse, R158, RZ ;  /* 0x0000009e4e067210 */ /* 0x042fe20007fbe0ff */
[----:B------:R1:W-:Y:S02]  /*99a0*/  LDGSTS.E [R4+0x2000], desc[UR18][R10.64], P4 ;  /* 0x020000000a047fae */ /* 0x0003e4000a1a1012 */
[----:B------:R-:W-:Y:S02]  /*99b0*/  USEL UR8, UR8, URZ, !UP1 ;  /* 0x000000ff08087287 */ /* 0x000fe4000c800000 */
[----:B------:R-:W-:Y:S01]  /*99c0*/  UISETP.GT.AND UP2, UPT, UR21, 0xd, UPT ;  /* 0x0000000d1500788c */ /* 0x000fe2000bf44270 */
[----:B------:R-:W-:Y:S01]  /*99d0*/  IMAD.X R7, R77, 0x1, R157, P5 ;  /* 0x000000014d077824 */ /* 0x000fe200028e069d */
[----:B--2---:R-:W-:-:S04]  /*99e0*/  IADD3 R8, P6, PT, R78, R156, RZ ;  /* 0x0000009c4e087210 */ /* 0x004fc80007fde0ff */
[----:B------:R2:W-:Y:S01]  /*99f0*/  LDGSTS.E [R4+0x2200], desc[UR18][R6.64], P4 ;  /* 0x0220000006047fae */ /* 0x0005e2000a1a1012 */
[----:B------:R-:W-:Y:S01]  /*9a00*/  ISETP.NE.U32.AND P4, PT, RZ, UR9, PT ;  /* 0x00000009ff007c0c */ /* 0x000fe2000bf85070 */
[----:B------:R-:W-:Y:S01]  /*9a10*/  USEL UR9, URZ, 0x4, !UP3 ;  /* 0x00000004ff097887 */ /* 0x000fe2000d800000 */
[C---:B-1----:R-:W-:Y:S01]  /*9a20*/  IADD3 R10, P5, PT, R78.reuse, R154, RZ ;  /* 0x0000009a4e0a7210 */ /* 0x042fe20007fbe0ff */
[C---:B------:R-:W-:Y:S01]  /*9a30*/  IMAD.X R9, R77.reuse, 0x1, R155, P6 ;  /* 0x000000014d097824 */ /* 0x040fe200030e069b */
[----:B------:R-:W-:Y:S02]  /*9a40*/  UISETP.GT.AND UP3, UPT, UR21, 0x13, UPT ;  /* 0x000000131500788c */ /* 0x000fe4000bf64270 */
[----:B------:R-:W-:Y:S01]  /*9a50*/  USEL UR9, UR9, URZ, !UP1 ;  /* 0x000000ff09097287 */ /* 0x000fe2000c800000 */
[----:B------:R-:W-:Y:S01]  /*9a60*/  IMAD.X R11, R77, 0x1, R153, P5 ;  /* 0x000000014d0b7824 */ /* 0x000fe200028e0699 */
[----:B------:R1:W-:Y:S01]  /*9a70*/  LDGSTS.E [R4+0x2400], desc[UR18][R8.64], P2 ;  /* 0x0240000008047fae */ /* 0x0003e200091a1012 */
[----:B--2---:R-:W-:-:S03]  /*9a80*/  IADD3 R6, P6, PT, R78, R152, RZ ;  /* 0x000000984e067210 */ /* 0x004fc60007fde0ff */
[----:B------:R2:W-:Y:S02]  /*9a90*/  LDGSTS.E [R4+0x2600], desc[UR18][R10.64], P2 ;  /* 0x026000000a047fae */ /* 0x0005e400091a1012 */
[----:B------:R-:W-:Y:S01]  /*9aa0*/  IMAD.X R7, R77, 0x1, R151, P6 ;  /* 0x000000014d077824 */ /* 0x000fe200030e0697 */
[----:B-1----:R-:W-:-:S04]  /*9ab0*/  IADD3 R8, P5, PT, R78, R150, RZ ;  /* 0x000000964e087210 */ /* 0x002fc80007fbe0ff */
[----:B------:R1:W-:Y:S01]  /*9ac0*/  LDGSTS.E [R4+0x2800], desc[UR18][R6.64], P4 ;  /* 0x0280000006047fae */ /* 0x0003e2000a1a1012 */
[C---:B--2---:R-:W-:Y:S01]  /*9ad0*/  IADD3 R10, P6, PT, R78.reuse, R144, RZ ;  /* 0x000000904e0a7210 */ /* 0x044fe20007fde0ff */
[C---:B------:R-:W-:Y:S01]  /*9ae0*/  IMAD.X R9, R77.reuse, 0x1, R149, P5 ;  /* 0x000000014d097824 */ /* 0x040fe200028e0695 */
[----:B------:R-:W-:Y:S01]  /*9af0*/  ISETP.NE.U32.AND P5, PT, RZ, UR8, PT ;  /* 0x00000008ff007c0c */ /* 0x000fe2000bfa5070 */
[----:B------:R-:W-:Y:S02]  /*9b00*/  USEL UR8, URZ, 0x4, !UP2 ;  /* 0x00000004ff087887 */ /* 0x000fe4000d000000 */
[----:B------:R-:W-:Y:S01]  /*9b10*/  UISETP.GT.AND UP2, UPT, UR21, 0xe, UPT ;  /* 0x0000000e1500788c */ /* 0x000fe2000bf44270 */
[----:B------:R2:W-:Y:S01]  /*9b20*/  LDGSTS.E [R4+0x2a00], desc[UR18][R8.64], P4 ;  /* 0x02a0000008047fae */ /* 0x0005e2000a1a1012 */
[----:B------:R-:W-:Y:S01]  /*9b30*/  USEL UR8, UR8, URZ, !UP1 ;  /* 0x000000ff08087287 */ /* 0x000fe2000c800000 */
[----:B------:R-:W-:Y:S01]  /*9b40*/  IMAD.X R11, R77, 0x1, R143, P6 ;  /* 0x000000014d0b7824 */ /* 0x000fe200030e068f */
[----:B-1----:R-:W-:-:S05]  /*9b50*/  IADD3 R6, P2, PT, R78, R148, RZ ;  /* 0x000000944e067210 */ /* 0x002fca0007f5e0ff */
[C---:B------:R-:W-:Y:S01]  /*9b60*/  IMAD.X R7, R77.reuse, 0x1, R147, P2 ;  /* 0x000000014d077824 */ /* 0x040fe200010e0693 */
[----:B------:R-:W-:Y:S02]  /*9b70*/  ISETP.NE.U32.AND P2, PT, RZ, UR9, PT ;  /* 0x00000009ff007c0c */ /* 0x000fe4000bf45070 */
[----:B--2---:R-:W-:Y:S02]  /*9b80*/  IADD3 R8, P4, PT, R78, R146, RZ ;  /* 0x000000924e087210 */ /* 0x004fe40007f9e0ff */
[----:B------:R1:W-:Y:S03]  /*9b90*/  LDGSTS.E [R4+0x2c00], desc[UR18][R6.64], P5 ;  /* 0x02c0000006047fae */ /* 0x0003e6000a9a1012 */
[----:B------:R-:W-:Y:S01]  /*9ba0*/  IMAD.X R9, R77, 0x1, R145, P4 ;  /* 0x000000014d097824 */ /* 0x000fe200020e0691 */
[----:B------:R-:W-:Y:S01]  /*9bb0*/  ISETP.NE.U32.AND P4, PT, RZ, UR8, PT ;  /* 0x00000008ff007c0c */ /* 0x000fe2000bf85070 */
[----:B------:R-:W-:-:S02]  /*9bc0*/  USEL UR8, URZ, 0x4, !UP2 ;  /* 0x00000004ff087887 */ /* 0x000fc4000d000000 */
[----:B------:R-:W-:Y:S01]  /*9bd0*/  UISETP.GT.AND UP2, UPT, UR21, 0xf, UPT ;  /* 0x0000000f1500788c */ /* 0x000fe2000bf44270 */
[----:B------:R2:W-:Y:S01]  /*9be0*/  LDGSTS.E [R4+0x2e00], desc[UR18][R8.64], P5 ;  /* 0x02e0000008047fae */ /* 0x0005e2000a9a1012 */
[----:B------:R-:W-:Y:S01]  /*9bf0*/  USEL UR8, UR8, URZ, !UP1 ;  /* 0x000000ff08087287 */ /* 0x000fe2000c800000 */
[C---:B-1----:R-:W-:Y:S02]  /*9c00*/  IADD3 R6, P6, PT, R78.reuse, R142, RZ ;  /* 0x0000008e4e067210 */ /* 0x042fe40007fde0ff */
[----:B------:R1:W-:Y:S01]  /*9c10*/  LDGSTS.E [R4+0x3000], desc[UR18][R10.64], P2 ;  /* 0x030000000a047fae */ /* 0x0003e200091a1012 */
[----:B------:R-:W-:Y:S02]  /*9c20*/  USEL UR9, URZ, 0x4, !UP2 ;  /* 0x00000004ff097887 */ /* 0x000fe4000d000000 */
[----:B------:R-:W-:Y:S01]  /*9c30*/  UISETP.GT.AND UP2, UPT, UR21, 0x10, UPT ;  /* 0x000000101500788c */ /* 0x000fe2000bf44270 */
[----:B------:R-:W-:Y:S01]  /*9c40*/  IMAD.X R7, R77, 0x1, R141, P6 ;  /* 0x000000014d077824 */ /* 0x000fe200030e068d */
[----:B------:R-:W-:Y:S01]  /*9c50*/  USEL UR9, UR9, URZ, !UP1 ;  /* 0x000000ff09097287 */ /* 0x000fe2000c800000 */
[----:B--2---:R-:W-:-:S03]  /*9c60*/  IADD3 R8, P6, PT, R78, R138, RZ ;  /* 0x0000008a4e087210 */ /* 0x004fc60007fde0ff */
        /* <DEDUP_REMOVED lines=8> */
[----:B--2---:R-:W-:-:S04]  /*9cf0*/  IADD3 R6, P6, PT, R78, R136, RZ ;  /* 0x000000884e067210 */ /* 0x004fc80007fde0ff */
[----:B------:R1:W-:Y:S04]  /*9d00*/  LDGSTS.E [R4+0x3400], desc[UR18][R10.64], P4 ;  /* 0x034000000a047fae */ /* 0x0003e8000a1a1012 */
[----:B------:R2:W-:Y:S01]  /*9d10*/  LDGSTS.E [R4+0x3600], desc[UR18][R8.64], P4 ;  /* 0x0360000008047fae */ /* 0x0005e2000a1a1012 */
[----:B------:R-:W-:Y:S01]  /*9d20*/  IMAD.X R7, R77, 0x1, R135, P6 ;  /* 0x000000014d077824 */ /* 0x000fe200030e0687 */
[----:B------:R-:W-:Y:S01]  /*9d30*/  ISETP.NE.U32.AND P4, PT, RZ, UR9, PT ;  /* 0x00000009ff007c0c */ /* 0x000fe2000bf85070 */
[----:B------:R-:W-:Y:S02]  /*9d40*/  USEL UR9, URZ, 0x4, !UP2 ;  /* 0x00000004ff097887 */ /* 0x000fe4000d000000 */
[----:B------:R-:W-:Y:S01]  /*9d50*/  UISETP.GT.AND UP2, UPT, UR21, 0x12, UPT ;  /* 0x000000121500788c */ /* 0x000fe2000bf44270 */
[----:B------:R3:W-:Y:S01]  /*9d60*/  LDGSTS.E [R4+0x3800], desc[UR18][R6.64], P2 ;  /* 0x0380000006047fae */ /* 0x0007e200091a1012 */
[----:B------:R-:W-:Y:S01]  /*9d70*/  USEL UR9, UR9, URZ, !UP1 ;  /* 0x000000ff09097287 */ /* 0x000fe2000c800000 */
[----:B-1----:R-:W-:-:S02]  /*9d80*/  IADD3 R10, P6, PT, R78, R132, RZ ;  /* 0x000000844e0a7210 */ /* 0x002fc40007fde0ff */
[----:B--2---:R-:W-:-:S03]  /*9d90*/  IADD3 R8, P5, PT, R78, R134, RZ ;  /* 0x000000864e087210 */ /* 0x004fc60007fbe0ff */
[C---:B------:R-:W-:Y:S02]  /*9da0*/  IMAD.X R11, R77.reuse, 0x1, R131, P6 ;  /* 0x000000014d0b7824 */ /* 0x040fe400030e0683 */
[----:B------:R-:W-:Y:S01]  /*9db0*/  IMAD.X R9, R77, 0x1, R133, P5 ;  /* 0x000000014d097824 */ /* 0x000fe200028e0685 */
[----:B---3--:R-:W-:-:S04]  /*9dc0*/  IADD3 R6, P5, PT, R78, R130, RZ ;  /* 0x000000824e067210 */ /* 0x008fc80007fbe0ff */
[----:B------:R1:W-:Y:S01]  /*9dd0*/  LDGSTS.E [R4+0x3a00], desc[UR18][R8.64], P2 ;  /* 0x03a0000008047fae */ /* 0x0003e200091a1012 */
[----:B------:R-:W-:Y:S01]  /*9de0*/  ISETP.NE.U32.AND P2, PT, RZ, UR8, PT ;  /* 0x00000008ff007c0c */ /* 0x000fe2000bf45070 */
[----:B------:R-:W-:Y:S01]  /*9df0*/  IMAD.X R7, R77, 0x1, R129, P5 ;  /* 0x000000014d077824 */ /* 0x000fe200028e0681 */
[----:B------:R-:W-:Y:S01]  /*9e00*/  USEL UR8, URZ, 0x4, !UP2 ;  /* 0x00000004ff087887 */ /* 0x000fe2000d000000 */
        /* <DEDUP_REMOVED lines=8> */
[----:B------:R-:W-:Y:S01]  /*9e90*/  USEL UR9, UR9, URZ, !UP1 ;  /* 0x000000ff09097287 */ /* 0x000fe2000c800000 */
[C---:B--2---:R-:W-:Y:S01]  /*9ea0*/  IADD3 R10, P5, PT, R78.reuse, R126, RZ ;  /* 0x0000007e4e0a7210 */ /* 0x044fe20007fbe0ff */
[----:B------:R-:W-:Y:S01]  /*9eb0*/  IMAD.X R9, R77, 0x1, R127, P6 ;  /* 0x000000014d097824 */ /* 0x000fe200030e067f */
[----:B---3--:R-:W-:-:S03]  /*9ec0*/  IADD3 R6, P6, PT, R78, R124, RZ ;  /* 0x0000007c4e067210 */ /* 0x008fc60007fde0ff */
[C---:B------:R-:W-:Y:S01]  /*9ed0*/  IMAD.X R11, R77.reuse, 0x1, R125, P5 ;  /* 0x000000014d0b7824 */ /* 0x040fe200028e067d */
[----:B------:R1:W-:Y:S01]  /*9ee0*/  LDGSTS.E [R4+0x4000], desc[UR18][R8.64], P2 ;  /* 0x0400000008047fae */ /* 0x0003e200091a1012 */
[----:B------:R-:W-:-:S03]  /*9ef0*/  IMAD.X R7, R77, 0x1, R123, P6 ;  /* 0x000000014d077824 */ /* 0x000fc600030e067b */
[----:B------:R2:W-:Y:S04]  /*9f00*/  LDGSTS.E [R4+0x4200], desc[UR18][R10.64], P2 ;  /* 0x042000000a047fae */ /* 0x0005e800091a1012 */
[----:B------:R3:W-:Y:S01]  /*9f10*/  LDGSTS.E [R4+0x4400], desc[UR18][R6.64], P4 ;  /* 0x0440000006047fae */ /* 0x0007e2000a1a1012 */
[C---:B-1----:R-:W-:Y:S02]  /*9f20*/  IADD3 R8, P5, PT, R78.reuse, R122, RZ ;  /* 0x0000007a4e087210 */ /* 0x042fe40007fbe0ff */
[----:B--2---:R-:W-:-:S03]  /*9f30*/  IADD3 R10, P6, PT, R78, R116, RZ ;  /* 0x000000744e0a7210 */ /* 0x004fc60007fde0ff */
[C---:B------:R-:W-:Y:S01]  /*9f40*/  IMAD.X R9, R77.reuse, 0x1, R121, P5 ;  /* 0x000000014d097824 */ /* 0x040fe200028e0679 */
[----:B------:R-:W-:Y:S01]  /*9f50*/  ISETP.NE.U32.AND P5, PT, RZ, UR8, PT ;  /* 0x00000008ff007c0c */ /* 0x000fe2000bfa5070 */
[----:B------:R-:W-:Y:S01]  /*9f60*/  USEL UR8, URZ, 0x4, !UP2 ;  /* 0x00000004ff087887 */ /* 0x000fe2000d000000 */
[----:B---3--:R-:W-:Y:S01]  /*9f70*/  IADD3 R6, P2, PT, R78, R120, RZ ;  /* 0x000000784e067210 */ /* 0x008fe20007f5e0ff */
[----:B------:R-:W-:Y:S01]  /*9f80*/  UISETP.GT.AND UP2, UPT, UR21, 0x15, UPT ;  /* 0x000000151500788c */ /* 0x000fe2000bf44270 */
[----:B------:R1:W-:Y:S01]  /*9f90*/  LDGSTS.E [R4+0x4600], desc[UR18][R8.64], P4 ;  /* 0x0460000008047fae */ /* 0x0003e2000a1a1012 */
[----:B------:R-:W-:Y:S01]  /*9fa0*/  USEL UR8, UR8, URZ, !UP1 ;  /* 0x000000ff08087287 */ /* 0x000fe2000c800000 */
[C---:B------:R-:W-:Y:S02]  /*9fb0*/  IMAD.X R11, R77.reuse, 0x1, R111, P6 ;  /* 0x000000014d0b7824 */ /* 0x040fe400030e066f */
[----:B------:R-:W-:Y:S01]  /*9fc0*/  IMAD.X R7, R77, 0x1, R119, P2 ;  /* 0x000000014d077824 */ /* 0x000fe200010e0677 */
[----:B------:R-:W-:-:S04]  /*9fd0*/  ISETP.NE.U32.AND P2, PT, RZ, UR9, PT ;  /* 0x00000009ff007c0c */ /* 0x000fc8000bf45070 */
[----:B------:R2:W-:Y:S01]  /*9fe0*/  LDGSTS.E [R4+0x4800], desc[UR18][R6.64], P5 ;  /* 0x0480000006047fae */ /* 0x0005e2000a9a1012 */
[----:B-1----:R-:W-:-:S05]  /*9ff0*/  IADD3 R8, P4, PT, R78, R118, RZ ;  /* 0x000000764e087210 */ /* 0x002fca0007f9e0ff */
[C---:B------:R-:W-:Y:S01]  /*a000*/  IMAD.X R9, R77.reuse, 0x1, R117, P4 ;  /* 0x000000014d097824 */ /* 0x040fe200020e0675 */
[----:B------:R-:W-:Y:S01]  /*a010*/  ISETP.NE.U32.AND P4, PT, RZ, UR8, PT ;  /* 0x00000008ff007c0c */ /* 0x000fe2000bf85070 */
[----:B------:R-:W-:Y:S01]  /*a020*/  USEL UR8, URZ, 0x4, !UP2 ;  /* 0x00000004ff087887 */ /* 0x000fe2000d000000 */
[----:B--2---:R-:W-:Y:S02]  /*a030*/  IADD3 R6, P6, PT, R78, R110, RZ ;  /* 0x0000006e4e067210 */ /* 0x004fe40007fde0ff */
[----:B------:R1:W-:Y:S01]  /*a040*/  LDGSTS.E [R4+0x4a00], desc[UR18][R8.64], P5 ;  /* 0x04a0000008047fae */ /* 0x0003e2000a9a1012 */
[----:B------:R-:W-:Y:S02]  /*a050*/  USEL UR8, UR8, URZ, !UP1 ;  /* 0x000000ff08087287 */ /* 0x000fe4000c800000 */
[----:B------:R-:W-:Y:S01]  /*a060*/  UISETP.GT.AND UP2, UPT, UR21, 0x16, UPT ;  /* 0x000000161500788c */ /* 0x000fe2000bf44270 */
[----:B------:R-:W-:Y:S01]  /*a070*/  IMAD.X R7, R77, 0x1, R109, P6 ;  /* 0x000000014d077824 */ /* 0x000fe200030e066d */
[----:B------:R2:W-:Y:S02]  /*a080*/  LDGSTS.E [R4+0x4c00], desc[UR18][R10.64], P2 ;  /* 0x04c000000a047fae */ /* 0x0005e400091a1012 */
[----:B------:R-:W-:-:S02]  /*a090*/  USEL UR9, URZ, 0x4, !UP2 ;  /* 0x00000004ff097887 */ /* 0x000fc4000d000000 */
[----:B------:R3:W-:Y:S01]  /*a0a0*/  LDGSTS.E [R4+0x4e00], desc[UR18][R6.64], P2 ;  /* 0x04e0000006047fae */ /* 0x0007e200091a1012 */
[----:B------:R-:W-:Y:S01]  /*a0b0*/  ISETP.NE.U32.AND P2, PT, RZ, UR8, PT ;  /* 0x00000008ff007c0c */ /* 0x000fe2000bf45070 */
[----:B------:R-:W-:Y:S01]  /*a0c0*/  USEL UR9, UR9, URZ, !UP1 ;  /* 0x000000ff09097287 */ /* 0x000fe2000c800000 */
[C---:B-1----:R-:W-:Y:S01]  /*a0d0*/  IADD3 R8, P6, PT, R78.reuse, R106, RZ ;  /* 0x0000006a4e087210 */ /* 0x042fe20007fde0ff */
[----:B------:R-:W-:Y:S01]  /*a0e0*/  UISETP.GT.AND UP2, UPT, UR21, 0x17, UPT ;  /* 0x000000171500788c */ /* 0x000fe2000bf44270 */
[----:B--2---:R-:W-:-:S03]  /*a0f0*/  IADD3 R10, P5, PT, R78, R108, RZ ;  /* 0x0000006c4e0a7210 */ /* 0x004fc60007fbe0ff */
[C---:B------:R-:W-:Y:S01]  /*a100*/  IMAD.X R9, R77.reuse, 0x1, R105, P6 ;  /* 0x000000014d097824 */ /* 0x040fe200030e0669 */
[----:B------:R-:W-:Y:S01]  /*a110*/  USEL UR8, URZ, 0x4, !UP2 ;  /* 0x00000004ff087887 */ /* 0x000fe2000d000000 */
[----:B---3--:R-:W-:Y:S01]  /*a120*/  IADD3 R6, P6, PT, R78, R104, RZ ;  /* 0x000000684e067210 */ /* 0x008fe20007fde0ff */
[C---:B------:R-:W-:Y:S01]  /*a130*/  IMAD.X R11, R77.reuse, 0x1, R107, P5 ;  /* 0x000000014d0b7824 */ /* 0x040fe200028e066b */
[----:B------:R-:W-:Y:S02]  /*a140*/  UISETP.GT.AND UP2, UPT, UR21, 0x18, UPT ;  /* 0x000000181500788c */ /* 0x000fe4000bf44270 */
[----:B------:R-:W-:Y:S01]  /*a150*/  USEL UR8, UR8, URZ, !UP1 ;  /* 0x000000ff08087287 */ /* 0x000fe2000c800000 */
[----:B------:R-:W-:Y:S01]  /*a160*/  IMAD.X R7, R77, 0x1, R103, P6 ;  /* 0x000000014d077824 */ /* 0x000fe200030e0667 */
[----:B------:R1:W-:Y:S04]  /*a170*/  LDGSTS.E [R4+0x5000], desc[UR18][R10.64], P4 ;  /* 0x050000000a047fae */ /* 0x0003e8000a1a1012 */
[----:B------:R2:W-:Y:S01]  /*a180*/  LDGSTS.E [R4+0x5200], desc[UR18][R8.64], P4 ;  /* 0x0520000008047fae */ /* 0x0005e2000a1a1012 */
[----:B------:R-:W-:Y:S01]  /*a190*/  ISETP.NE.U32.AND P4, PT, RZ, UR9, PT ;  /* 0x00000009ff007c0c */ /* 0x000fe2000bf85070 */
[----:B------:R-:W-:-:S02]  /*a1a0*/  USEL UR9, URZ, 0x4, !UP2 ;  /* 0x00000004ff097887 */ /* 0x000fc4000d000000 */
[----:B------:R3:W-:Y:S01]  /*a1b0*/  LDGSTS.E [R4+0x5400], desc[UR18][R6.64], P2 ;  /* 0x0540000006047fae */ /* 0x0007e200091a1012 */
[----:B------:R-:W-:Y:S02]  /*a1c0*/  UISETP.GT.AND UP2, UPT, UR21, 0x19, UPT ;  /* 0x000000191500788c */ /* 0x000fe4000bf44270 */
[----:B------:R-:W-:Y:S01]  /*a1d0*/  USEL UR9, UR9, URZ, !UP1 ;  /* 0x000000ff09097287 */ /* 0x000fe2000c800000 */
[C---:B-1----:R-:W-:Y:S02]  /*a1e0*/  IADD3 R10, P6, PT, R78.reuse, R100, RZ ;  /* 0x000000644e0a7210 */ /* 0x042fe40007fde0ff */
[----:B--2---:R-:W-:-:S03]  /*a1f0*/  IADD3 R8, P5, PT, R78, R102, RZ ;  /* 0x000000664e087210 */ /* 0x004fc60007fbe0ff */
[C---:B------:R-:W-:Y:S02]  /*a200*/  IMAD.X R11, R77.reuse, 0x1, R99, P6 ;  /* 0x000000014d0b7824 */ /* 0x040fe400030e0663 */
[----:B------:R-:W-:Y:S01]  /*a210*/  IMAD.X R9, R77, 0x1, R101, P5 ;  /* 0x000000014d097824 */ /* 0x000fe200028e0665 */
[----:B---3--:R-:W-:-:S04]  /*a220*/  IADD3 R6, P5, PT, R78, R98, RZ ;  /* 0x000000624e067210 */ /* 0x008fc80007fbe0ff */
[----:B------:R1:W-:Y:S01]  /*a230*/  LDGSTS.E [R4+0x5600], desc[UR18][R8.64], P2 ;  /* 0x0560000008047fae */ /* 0x0003e200091a1012 */
[----:B------:R-:W-:Y:S01]  /*a240*/  IMAD.X R7, R77, 0x1, R97, P5 ;  /* 0x000000014d077824 */ /* 0x000fe200028e0661 */
[----:B------:R-:W-:Y:S01]  /*a250*/  ISETP.NE.U32.AND P2, PT, RZ, UR8, PT ;  /* 0x00000008ff007c0c */ /* 0x000fe2000bf45070 */
        /* <DEDUP_REMOVED lines=24> */
[C---:B------:R-:W-:Y:S01]  /*a3e0*/  IMAD.X R11, R77.reuse, 0x1, R83, P6 ;  /* 0x000000014d0b7824 */ /* 0x040fe200030e0653 */
[----:B------:R1:W-:Y:S01]  /*a3f0*/  LDGSTS.E [R4+0x6200], desc[UR18][R8.64], P4 ;  /* 0x0620000008047fae */ /* 0x0003e2000a1a1012 */
[----:B------:R-:W-:Y:S02]  /*a400*/  USEL UR8, UR8, URZ, !UP1 ;  /* 0x000000ff08087287 */ /* 0x000fe4000c800000 */
[----:B------:R-:W-:Y:S01]  /*a410*/  IMAD.X R7, R77, 0x1, R87, P2 ;  /* 0x000000014d077824 */ /* 0x000fe200010e0657 */
[----:B------:R-:W-:Y:S01]  /*a420*/  ISETP.NE.U32.AND P2, PT, RZ, UR9, PT ;  /* 0x00000009ff007c0c */ /* 0x000fe2000bf45070 */
[----:B------:R-:W-:-:S02]  /*a430*/  UISETP.GT.AND UP2, UPT, UR21, 0x1c, UPT ;  /* 0x0000001c1500788c */ /* 0x000fc4000bf44270 */
[----:B------:R-:W-:Y:S02]  /*a440*/  USEL UR9, URZ, 0x4, !UP3 ;  /* 0x00000004ff097887 */ /* 0x000fe4000d800000 */
[----:B------:R-:W-:Y:S02]  /*a450*/  LDGSTS.E [R4+0x6400], desc[UR18][R6.64], P5 ;  /* 0x0640000006047fae */ /* 0x000fe4000a9a1012 */
[----:B------:R-:W-:Y:S01]  /*a460*/  USEL UR9, UR9, URZ, !UP1 ;  /* 0x000000ff09097287 */ /* 0x000fe2000c800000 */
[----:B-1----:R-:W-:-:S03]  /*a470*/  IADD3 R8, P4, PT, R78, R86, RZ ;  /* 0x000000564e087210 */ /* 0x002fc60007f9e0ff */
[----:B------:R-:W-:Y:S02]  /*a480*/  UISETP.NE.U32.AND UP3, UPT, UR9, URZ, UPT ;  /* 0x000000ff0900728c */ /* 0x000fe4000bf65070 */
[----:B------:R-:W-:-:S05]  /*a490*/  IMAD.X R9, R77, 0x1, R85, P4 ;  /* 0x000000014d097824 */ /* 0x000fca00020e0655 */
[----:B------:R1:W-:Y:S01]  /*a4a0*/  LDGSTS.E [R4+0x6600], desc[UR18][R8.64], P5 ;  /* 0x0660000008047fae */ /* 0x0003e2000a9a1012 */
[----:B------:R-:W-:Y:S01]  /*a4b0*/  ISETP.NE.U32.AND P5, PT, RZ, UR8, PT ;  /* 0x00000008ff007c0c */ /* 0x000fe2000bfa5070 */
[----:B------:R-:W-:Y:S02]  /*a4c0*/  USEL UR8, URZ, 0x4, !UP2 ;  /* 0x00000004ff087887 */ /* 0x000fe4000d000000 */
[----:B------:R2:W-:Y:S01]  /*a4d0*/  LDGSTS.E [R4+0x6800], desc[UR18][R10.64], P2 ;  /* 0x068000000a047fae */ /* 0x0005e200091a1012 */
[----:B------:R-:W-:Y:S02]  /*a4e0*/  UISETP.GT.AND UP2, UPT, UR21, 0x1e, UPT ;  /* 0x0000001e1500788c */ /* 0x000fe4000bf44270 */
[----:B------:R-:W-:Y:S01]  /*a4f0*/  USEL UR8, UR8, URZ, !UP1 ;  /* 0x000000ff08087287 */ /* 0x000fe2000c800000 */
[C---:B-1----:R-:W-:Y:S02]  /*a500*/  IADD3 R8, P6, PT, R78.reuse, R82, RZ ;  /* 0x000000524e087210 */ /* 0x042fe40007fde0ff */
[----:B--2---:R-:W-:-:S03]  /*a510*/  IADD3 R10, P4, PT, R78, R190, RZ ;  /* 0x000000be4e0a7210 */ /* 0x004fc60007f9e0ff */
[C---:B------:R-:W-:Y:S01]  /*a520*/  IMAD.X R9, R77.reuse, 0x1, R81, P6 ;  /* 0x000000014d097824 */ /* 0x040fe200030e0651 */
[----:B------:R-:W-:Y:S01]  /*a530*/  IADD3 R6, P6, PT, R78, R192, RZ ;  /* 0x000000c04e067210 */ /* 0x000fe20007fde0ff */
[----:B------:R-:W-:-:S03]  /*a540*/  IMAD.X R11, R77, 0x1, R191, P4 ;  /* 0x000000014d0b7824 */ /* 0x000fc600020e06bf */
[----:B------:R-:W-:Y:S01]  /*a550*/  IADD3.X R7, PT, PT, R77, R193, RZ, P6, !PT ;  /* 0x000000c14d077210 */ /* 0x000fe200037fe4ff */
[----:B------:R1:W-:Y:S01]  /*a560*/  LDGSTS.E [R4+0x6a00], desc[UR18][R8.64], P2 ;  /* 0x06a0000008047fae */ /* 0x0003e200091a1012 */
[----:B------:R-:W-:Y:S01]  /*a570*/  ISETP.NE.U32.AND P4, PT, RZ, UR8, PT ;  /* 0x00000008ff007c0c */ /* 0x000fe2000bf85070 */
[----:B------:R-:W-:Y:S02]  /*a580*/  USEL UR8, URZ, 0x4, !UP2 ;  /* 0x00000004ff087887 */ /* 0x000fe4000d000000 */
[----:B------:R2:W-:Y:S01]  /*a590*/  LDGSTS.E [R4+0x6c00], desc[UR18][R10.64], P5 ;  /* 0x06c000000a047fae */ /* 0x0005e2000a9a1012 */
[----:B------:R-:W-:Y:S02]  /*a5a0*/  UISETP.GT.AND UP2, UPT, UR21, 0x1f, UPT ;  /* 0x0000001f1500788c */ /* 0x000fe4000bf44270 */
[----:B------:R-:W-:Y:S01]  /*a5b0*/  USEL UR8, UR8, URZ, !UP1 ;  /* 0x000000ff08087287 */ /* 0x000fe2000c800000 */
[----:B------:R3:W-:Y:S01]  /*a5c0*/  LDGSTS.E [R4+0x6e00], desc[UR18][R6.64], P5 ;  /* 0x06e0000006047fae */ /* 0x0007e2000a9a1012 */
[----:B------:R-:W-:-:S02]  /*a5d0*/  PLOP3.LUT P5, PT, PT, PT, UP3, 0x40, 0x4 ;  /* 0x000000000004781c */ /* 0x000fc40003fae838 */
[C---:B-1----:R-:W-:Y:S02]  /*a5e0*/  IADD3 R8, P6, PT, R78.reuse, R194, RZ ;  /* 0x000000c24e087210 */ /* 0x042fe40007fde0ff */
[----:B--2---:R-:W-:-:S03]  /*a5f0*/  IADD3 R10, P2, PT, R78, R196, RZ ;  /* 0x000000c44e0a7210 */ /* 0x004fc60007f5e0ff */
[C---:B------:R-:W-:Y:S01]  /*a600*/  IMAD.X R9, R77.reuse, 0x1, R195, P6 ;  /* 0x000000014d097824 */ /* 0x040fe200030e06c3 */
[----:B---3--:R-:W-:Y:S01]  /*a610*/  IADD3 R6, P6, PT, R78, R198, RZ ;  /* 0x000000c64e067210 */ /* 0x008fe20007fde0ff */
[C---:B------:R-:W-:Y:S01]  /*a620*/  IMAD.X R11, R77.reuse, 0x1, R197, P2 ;  /* 0x000000014d0b7824 */ /* 0x040fe200010e06c5 */
[----:B------:R-:W-:Y:S02]  /*a630*/  PLOP3.LUT P2, PT, PT, PT, UP3, 0x40, 0x4 ;  /* 0x000000000004781c */ /* 0x000fe40003f4e838 */
[----:B------:R1:W-:Y:S01]  /*a640*/  LDGSTS.E [R4+0x7000], desc[UR18][R8.64], P4 ;  /* 0x0700000008047fae */ /* 0x0003e2000a1a1012 */
[----:B------:R-:W-:-:S03]  /*a650*/  IMAD.X R7, R77, 0x1, R199, P6 ;  /* 0x000000014d077824 */ /* 0x000fc600030e06c7 */
[----:B------:R2:W-:Y:S04]  /*a660*/  LDGSTS.E [R4+0x7200], desc[UR18][R10.64], P4 ;  /* 0x072000000a047fae */ /* 0x0005e8000a1a1012 */
[----:B------:R3:W-:Y:S01]  /*a670*/  LDGSTS.E [R4+0x7400], desc[UR18][R6.64], !P5 ;  /* 0x0740000006047fae */ /* 0x0007e2000e9a1012 */
[----:B------:R-:W-:Y:S01]  /*a680*/  ISETP.NE.U32.AND P5, PT, RZ, UR8, PT ;  /* 0x00000008ff007c0c */ /* 0x000fe2000bfa5070 */
[----:B------:R-:W-:Y:S01]  /*a690*/  USEL UR8, URZ, 0x4, !UP2 ;  /* 0x00000004ff087887 */ /* 0x000fe2000d000000 */
[----:B-1----:R-:W-:-:S03]  /*a6a0*/  IADD3 R8, P4, PT, R78, R200, RZ ;  /* 0x000000c84e087210 */ /* 0x002fc60007f9e0ff */
[----:B------:R-:W-:Y:S02]  /*a6b0*/  USEL UR8, UR8, URZ, !UP1 ;  /* 0x000000ff08087287 */ /* 0x000fe4000c800000 */
[----:B------:R-:W-:Y:S01]  /*a6c0*/  IMAD.X R9, R77, 0x1, R201, P4 ;  /* 0x000000014d097824 */ /* 0x000fe200020e06c9 */
[C---:B--2---:R-:W-:Y:S02]  /*a6d0*/  IADD3 R10, P4, PT, R78.reuse, R204, RZ ;  /* 0x000000cc4e0a7210 */ /* 0x044fe40007f9e0ff */
[----:B---3--:R-:W-:Y:S02]  /*a6e0*/  IADD3 R6, P6, PT, R78, R202, RZ ;  /* 0x000000ca4e067210 */ /* 0x008fe40007fde0ff */
[----:B------:R1:W-:Y:S01]  /*a6f0*/  LDGSTS.E [R4+0x7600], desc[UR18][R8.64], !P2 ;  /* 0x0760000008047fae */ /* 0x0003e2000d1a1012 */
[----:B------:R-:W-:Y:S01]  /*a700*/  ISETP.GE.AND P2, PT, R5, UR21, PT ;  /* 0x0000001505007c0c */ /* 0x000fe2000bf46270 */
[C---:B------:R-:W-:Y:S01]  /*a710*/  IMAD.X R11, R77.reuse, 0x1, R205, P4 ;  /* 0x000000014d0b7824 */ /* 0x040fe200020e06cd */
[----:B------:R-:W-:Y:S01]  /*a720*/  UIADD3 UR21, UPT, UPT, UR21, -0x20, URZ ;  /* 0xffffffe015157890 */ /* 0x000fe2000fffe0ff */
[----:B------:R-:W-:Y:S01]  /*a730*/  IMAD.X R7, R77, 0x1, R203, P6 ;  /* 0x000000014d077824 */ /* 0x000fe200030e06cb */
[----:B------:R-:W-:-:S02]  /*a740*/  SEL R5, RZ, 0x4, P2 ;  /* 0x00000004ff057807 */ /* 0x000fc40001000000 */
[----:B------:R-:W-:Y:S01]  /*a750*/  PLOP3.LUT P6, PT, PT, PT, UP1, 0x40, 0x4 ;  /* 0x000000000004781c */ /* 0x000fe20003fce818 */
[----:B------:R-:W-:Y:S01]  /*a760*/  UISETP.GT.AND UP1, UPT, UR14, 0x2, UPT ;  /* 0x000000020e00788c */ /* 0x000fe2000bf24270 */
[----:B------:R2:W-:Y:S01]  /*a770*/  LDGSTS.E [R4+0x7800], desc[UR18][R6.64], P5 ;  /* 0x0780000006047fae */ /* 0x0005e2000a9a1012 */
[----:B------:R-:W-:Y:S02]  /*a780*/  ISETP.NE.U32.AND P2, PT, RZ, UR8, PT ;  /* 0x00000008ff007c0c */ /* 0x000fe4000bf45070 */
[----:B------:R-:W-:Y:S01]  /*a790*/  SEL R5, R5, RZ, P6 ;  /* 0x000000ff05057207 */ /* 0x000fe20003000000 */
[----:B------:R3:W-:Y:S01]  /*a7a0*/  LDGSTS.E [R4+0x7a00], desc[UR18][R10.64], P5 ;  /* 0x07a000000a047fae */ /* 0x0007e2000a9a1012 */
[----:B------:R-:W-:Y:S01]  /*a7b0*/  USEL UR14, UR14, URZ, !UP1 ;  /* 0x000000ff0e0e7287 */ /* 0x000fe2000c800000 */
[----:B-1----:R-:W-:Y:S01]  /*a7c0*/  IADD3 R8, P5, PT, R189, R210, RZ ;  /* 0x000000d2bd087210 */ /* 0x002fe20007fbe0ff */
[----:B------:R-:W-:Y:S02]  /*a7d0*/  UISETP.GT.AND UP1, UPT, UR13, 0x1, UPT ;  /* 0x000000010d00788c */ /* 0x000fe4000bf24270 */
[----:B------:R-:W-:-:S02]  /*a7e0*/  ULEA UR8, UR14, UR10, 0xd ;  /* 0x0000000a0e087291 */ /* 0x000fc4000f8e68ff */
[----:B------:R-:W-:Y:S01]  /*a7f0*/  IMAD.X R9, R80, 0x1, R211, P5 ;  /* 0x0000000150097824 */ /* 0x000fe200028e06d3 */
[C---:B--2---:R-:W-:Y:S01]  /*a800*/  IADD3 R6, P6, PT, R78.reuse, R208, RZ ;  /* 0x000000d04e067210 */ /* 0x044fe20007fde0ff */
[----:B------:R-:W-:Y:S02]  /*a810*/  USEL UR13, UR13, URZ, !UP1 ;  /* 0x000000ff0d0d7287 */ /* 0x000fe4000c800000 */
[----:B------:R-:W-:Y:S01]  /*a820*/  VIADD R13, R69, UR8 ;  /* 0x00000008450d7c36 */ /* 0x000fe20008000000 */
[----:B---3--:R-:W-:Y:S01]  /*a830*/  IADD3 R10, P4, PT, R78, R206, RZ ;  /* 0x000000ce4e0a7210 */ /* 0x008fe20007f9e0ff */
[C---:B------:R-:W-:Y:S02]  /*a840*/  IMAD.X R7, R77.reuse, 0x1, R209, P6 ;  /* 0x000000014d077824 */ /* 0x040fe400030e06d1 */
[----:B------:R-:W-:Y:S01]  /*a850*/  VIADD R15, R12, UR8 ;  /* 0x000000080c0f7c36 */ /* 0x000fe20008000000 */
[----:B------:R-:W-:Y:S01]  /*a860*/  USEL UR8, URZ, 0x1, !UP1 ;  /* 0x00000001ff087887 */ /* 0x000fe2000c800000 */
[----:B------:R-:W-:Y:S01]  /*a870*/  IMAD.X R11, R77, 0x1, R207, P4 ;  /* 0x000000014d0b7824 */ /* 0x000fe200020e06cf */
[----:B------:R-:W-:-:S02]  /*a880*/  ISETP.NE.U32.AND P4, PT, R5, RZ, PT ;  /* 0x000000ff0500720c */ /* 0x000fc40003f85070 */
[----:B------:R-:W-:Y:S02]  /*a890*/  ULOP3.LUT UR8, UR4, UR8, URZ, 0x3c, !UPT ;  /* 0x0000000804087292 */ /* 0x000fe4000f8e3cff */
[----:B------:R1:W-:Y:S04]  /*a8a0*/  LDGSTS.E [R4+0x7c00], desc[UR18][R10.64], P2 ;  /* 0x07c000000a047fae */ /* 0x0003e800091a1012 */
[----:B------:R2:W-:Y:S04]  /*a8b0*/  LDGSTS.E [R4+0x7e00], desc[UR18][R6.64], P2 ;  /* 0x07e0000006047fae */ /* 0x0005e800091a1012 */
[----:B------:R-:W0:Y:S01]  /*a8c0*/  LDGDEPBAR ;  /* 0x00000000000079af */ /* 0x000e220000000000 */
[----:B-1----:R-:W-:-:S03]  /*a8d0*/  IADD3 R10, P6, PT, R189, R214, RZ ;  /* 0x000000d6bd0a7210 */ /* 0x002fc60007fde0ff */
[----:B------:R1:W-:Y:S01]  /*a8e0*/  LDGSTS.E [R13+0x10000], desc[UR18][R8.64], P4 ;  /* 0x10000000080d7fae */ /* 0x0003e2000a1a1012 */
[C---:B--2---:R-:W-:Y:S01]  /*a8f0*/  IADD3 R4, P2, PT, R189.reuse, R218, RZ ;  /* 0x000000dabd047210 */ /* 0x044fe20007f5e0ff */
[----:B------:R-:W-:Y:S01]  /*a900*/  IMAD.X R11, R80, 0x1, R215, P6 ;  /* 0x00000001500b7824 */ /* 0x000fe200030e06d7 */
[----:B------:R-:W-:-:S03]  /*a910*/  IADD3 R6, P5, PT, R189, R222, RZ ;  /* 0x000000debd067210 */ /* 0x000fc60007fbe0ff */
[C---:B------:R-:W-:Y:S01]  /*a920*/  IMAD.X R5, R80.reuse, 0x1, R219, P2 ;  /* 0x0000000150057824 */ /* 0x040fe200010e06db */
[----:B------:R-:W-:Y:S01]  /*a930*/  LDGSTS.E [R13+0x10400], desc[UR18][R10.64], P4 ;  /* 0x104000000a0d7fae */ /* 0x000fe2000a1a1012 */
[C---:B------:R-:W-:Y:S01]  /*a940*/  IMAD.X R7, R80.reuse, 0x1, R223, P5 ;  /* 0x0000000150077824 */ /* 0x040fe200028e06df */
[C---:B-1----:R-:W-:Y:S02]  /*a950*/  IADD3 R8, P2, PT, R189.reuse, R226, RZ ;  /* 0x000000e2bd087210 */ /* 0x042fe40007f5e0ff */
[----:B------:R1:W-:Y:S03]  /*a960*/  LDGSTS.E [R13+0x10800], desc[UR18][R4.64], P4 ;  /* 0x10800000040d7fae */ /* 0x0003e6000a1a1012 */
[----:B------:R-:W-:Y:S01]  /*a970*/  IMAD.X R9, R80, 0x1, R227, P2 ;  /* 0x0000000150097824 */ /* 0x000fe200010e06e3 */
[----:B------:R2:W-:Y:S04]  /*a980*/  LDGSTS.E [R13+0x10c00], desc[UR18][R6.64], P4 ;  /* 0x10c00000060d7fae */ /* 0x0005e8000a1a1012 */
[----:B------:R3:W-:Y:S01]  /*a990*/  LDGSTS.E [R13+0x11000], desc[UR18][R8.64], P4 ;  /* 0x11000000080d7fae */ /* 0x0007e2000a1a1012 */
[----:B-1----:R-:W-:-:S02]  /*a9a0*/  IADD3 R4, P5, PT, R189, R230, RZ ;  /* 0x000000e6bd047210 */ /* 0x002fc40007fbe0ff */
[----:B--2---:R-:W-:-:S03]  /*a9b0*/  IADD3 R6, P2, PT, R189, R234, RZ ;  /* 0x000000eabd067210 */ /* 0x004fc60007f5e0ff */
[C---:B------:R-:W-:Y:S01]  /*a9c0*/  IMAD.X R5, R80.reuse, 0x1, R231, P5 ;  /* 0x0000000150057824 */ /* 0x040fe200028e06e7 */
[----:B---3--:R-:W-:Y:S01]  /*a9d0*/  IADD3 R8, P5, PT, R189, R238, RZ ;  /* 0x000000eebd087210 */ /* 0x008fe20007fbe0ff */
[----:B------:R-:W-:-:S03]  /*a9e0*/  IMAD.X R7, R80, 0x1, R235, P2 ;  /* 0x0000000150077824 */ /* 0x000fc600010e06eb */
[----:B------:R1:W-:Y:S01]  /*a9f0*/  LDGSTS.E [R13+0x11400], desc[UR18][R4.64], P4 ;  /* 0x11400000040d7fae */ /* 0x0003e2000a1a1012 */
[----:B------:R-:W-:-:S03]  /*aa00*/  IMAD.X R9, R80, 0x1, R239, P5 ;  /* 0x0000000150097824 */ /* 0x000fc600028e06ef */
[----:B------:R2:W-:Y:S04]  /*aa10*/  LDGSTS.E [R13+0x11800], desc[UR18][R6.64], P4 ;  /* 0x11800000060d7fae */ /* 0x0005e8000a1a1012 */
[----:B------:R3:W-:Y:S01]  /*aa20*/  LDGSTS.E [R13+0x11c00], desc[UR18][R8.64], P4 ;  /* 0x11c00000080d7fae */ /* 0x0007e2000a1a1012 */
[C---:B-1----:R-:W-:Y:S02]  /*aa30*/  IADD3 R4, P2, PT, R189.reuse, R212, RZ ;  /* 0x000000d4bd047210 */ /* 0x042fe40007f5e0ff */
        /* <DEDUP_REMOVED lines=14> */
[C---:B------:R-:W-:Y:S01]  /*ab20*/  IADD3 R10, P6, PT, R189.reuse, R240, RZ ;  /* 0x000000f0bd0a7210 */ /* 0x040fe20007fde0ff */
[----:B------:R-:W-:Y:S01]  /*ab30*/  IMAD.X R9, R80, 0x1, R233, P2 ;  /* 0x0000000150097824 */ /* 0x000fe200010e06e9 */
[----:B------:R-:W-:Y:S01]  /*ab40*/  ISETP.NE.U32.AND P2, PT, R242, UR5, PT ;  /* 0x00000005f2007c0c */ /* 0x000fe2000bf45070 */
[----:B------:R-:W-:Y:S02]  /*ab50*/  LDGSTS.E [R15+0x11200], desc[UR18][R6.64], P4 ;  /* 0x11200000060f7fae */ /* 0x000fe4000a1a1012 */
[----:B------:R-:W-:Y:S02]  /*ab60*/  IMAD.X R11, R80, 0x1, R241, P6 ;  /* 0x00000001500b7824 */ /* 0x000fe400030e06f1 */
[----:B------:R-:W-:Y:S01]  /*ab70*/  LDGSTS.E [R15+0x11600], desc[UR18][R8.64], P4 ;  /* 0x11600000080f7fae */ /* 0x000fe2000a1a1012 */
[----:B-1----:R-:W-:-:S05]  /*ab80*/  IADD3 R4, P5, PT, R189, R236, RZ ;  /* 0x000000ecbd047210 */ /* 0x002fca0007fbe0ff */
[----:B------:R-:W-:Y:S01]  /*ab90*/  IMAD.X R5, R80, 0x1, R237, P5 ;  /* 0x0000000150057824 */ /* 0x000fe200028e06ed */
[----:B------:R-:W-:-:S04]  /*aba0*/  IADD3 R78, P5, PT, R78, R71, RZ ;  /* 0x000000474e4e7210 */ /* 0x000fc80007fbe0ff */
[----:B------:R1:W-:Y:S01]  /*abb0*/  LDGSTS.E [R15+0x11a00], desc[UR18][R4.64], P4 ;  /* 0x11a00000040f7fae */ /* 0x0003e2000a1a1012 */
[----:B------:R-:W-:-:S03]  /*abc0*/  IMAD.X R77, R77, 0x1, R72, P5 ;  /* 0x000000014d4d7824 */ /* 0x000fc600028e0648 */
[----:B------:R2:W-:Y:S01]  /*abd0*/  LDGSTS.E [R15+0x11e00], desc[UR18][R10.64], P4 ;  /* 0x11e000000a0f7fae */ /* 0x0005e2000a1a1012 */
[----:B------:R-:W-:-:S03]  /*abe0*/  IADD3 R189, P4, PT, R189, R73, RZ ;  /* 0x00000049bdbd7210 */ /* 0x000fc60007f9e0ff */
[----:B------:R-:W0:Y:S02]  /*abf0*/  LDGDEPBAR ;  /* 0x00000000000079af */ /* 0x000e240000000000 */
[----:B------:R-:W-:Y:S02]  /*ac00*/  IMAD.X R80, R80, 0x1, R74, P4 ;  /* 0x0000000150507824 */ /* 0x000fe400020e064a */
[----:B-1----:R-:W-:Y:S01]  /*ac10*/  IMAD.U32 R4, RZ, RZ, UR4 ;  /* 0x00000004ff047e24 */ /* 0x002fe2000f8e00ff */
[----:B------:R-:W-:Y:S06]  /*ac20*/  @P2 BRA `(.L_x_11) ;  /* 0xffffffdc00402947 */ /* 0x000fec000383ffff */
.L_x_8:
[----:B------:R-:W3:Y:S01]  /*ac30*/  LDC R133, c[0x0][0x3b4] ;  /* 0x0000ed00ff857b82 */ /* 0x000ee20000000800 */
[----:B------:R-:W4:Y:S01]  /*ac40*/  LDCU UR5, c[0x0][0x3b8] ;  /* 0x00007700ff0577ac */ /* 0x000f220008000800 */
[----:B------:R-:W1:Y:S01]  /*ac50*/  LDCU.128 UR20, c[0x0][0x390] ;  /* 0x00007200ff1477ac */ /* 0x000e620008000c00 */
[----:B------:R-:W-:Y:S05]  /*ac60*/  @!P1 BRA `(.L_x_12) ;  /* 0x0000000000109947 */ /* 0x000fea0003800000 */
[----:B------:R-:W-:-:S06]  /*ac70*/  USHF.L.U32 UR4, UR4, 0x1f, URZ ;  /* 0x0000001f04047899 */ /* 0x000fcc00080006ff */
[----:B-1----:R-:W-:-:S04]  /*ac80*/  IMAD.U32 R4, RZ, RZ, UR4 ;  /* 0x00000004ff047e24 */ /* 0x002fc8000f8e00ff */
[----:B------:R-:W1:Y:S02]  /*ac90*/  SYNCS.PHASECHK.TRANS64.TRYWAIT P0, [UR12], R4 ;  /* 0x00000004ff0075a7 */ /* 0x000e64000800110c */
[----:B-1----:R-:W-:Y:S05]  /*aca0*/  @!P0 BRA `(.L_x_13) ;  /* 0x0000002400f08947 */ /* 0x002fea0003800000 */
.L_x_12:
[----:B------:R-:W-:-:S04]  /*acb0*/  DEPBAR.LE SB0, 0x0 ;  /* 0x000080000000791a */ /* 0x000fc80000000000 */
[----:B------:R-:W-:Y:S01]  /*acc0*/  BAR.SYNC.DEFER_BLOCKING 0x0 ;  /* 0x0000000000007b1d */ /* 0x000fe20000010000 */
[----:B------:R-:W-:Y:S01]  /*acd0*/  VIADD R134, R0, 0x1 ;  /* 0x0000000100867836 */ /* 0x000fe20000000000 */
[C---:B-1----:R-:W-:Y:S01]  /*ace0*/  ISETP.GE.AND P2, PT, R2.reuse, UR22, PT ;  /* 0x0000001602007c0c */ /* 0x042fe2000bf46270 */
[----:B---3--:R-:W-:Y:S01]  /*acf0*/  IMAD R132, R2, R133, RZ ;  /* 0x0000008502847224 */ /* 0x008fe200078e02ff */
[C---:B------:R-:W-:Y:S01]  /*ad00*/  ISETP.GE.AND P6, PT, R0.reuse, UR23, PT ;  /* 0x0000001700007c0c */ /* 0x040fe2000bfc6270 */
[----:B------:R-:W-:Y:S01]  /*ad10*/  VIADD R137, R0, 0x2 ;  /* 0x0000000200897836 */ /* 0x000fe20000000000 */
[----:B------:R-:W-:Y:S01]  /*ad20*/  ISETP.GE.AND P4, PT, R134, UR23, PT ;  /* 0x0000001786007c0c */ /* 0x000fe2000bf86270 */
[----:B------:R-:W-:Y:S01]  /*ad30*/  VIADD R136, R0, 0x3 ;  /* 0x0000000300887836 */ /* 0x000fe20000000000 */
[----:B------:R-:W-:Y:S01]  /*ad40*/  LEA R134, P0, R132, UR20, 0x2 ;  /* 0x0000001484867c11 */ /* 0x000fe2000f8010ff */
[C---:B----4-:R-:W-:Y:S01]  /*ad50*/  IMAD R139, R0.reuse, UR5, RZ ;  /* 0x00000005008b7c24 */ /* 0x050fe2000f8e02ff */
[----:B------:R-:W-:Y:S01]  /*ad60*/  ISETP.LT.AND P2, PT, R0, UR23, !P2 ;  /* 0x0000001700007c0c */ /* 0x000fe2000d741270 */
[----:B------:R-:W-:Y:S01]  /*ad70*/  IMAD R133, R133, 0x80, R132 ;  /* 0x0000008085857824 */ /* 0x000fe200078e0284 */
[----:B------:R-:W-:Y:S01]  /*ad80*/  LEA.HI.X.SX32 R135, R132, UR21, 0x2, P0 ;  /* 0x0000001584877c11 */ /* 0x000fe200080f16ff */
[----:B------:R-:W-:Y:S01]  /*ad90*/  VIADD R138, R0, 0x4 ;  /* 0x00000004008a7836 */ /* 0x000fe20000000000 */
[----:B------:R-:W-:Y:S01]  /*ada0*/  ISETP.GE.AND P0, PT, R137, UR23, PT ;  /* 0x0000001789007c0c */ /* 0x000fe2000bf06270 */
[C---:B------:R-:W-:Y:S01]  /*adb0*/  VIADD R143, R139.reuse, UR5 ;  /* 0x000000058b8f7c36 */ /* 0x040fe20008000000 */
[----:B------:R-:W-:Y:S01]  /*adc0*/  ISETP.GE.AND P1, PT, R136, UR23, PT ;  /* 0x0000001788007c0c */ /* 0x000fe2000bf26270 */
[----:B------:R-:W-:Y:S01]  /*add0*/  IMAD.WIDE R136, R139, 0x4, R134 ;  /* 0x000000048b887825 */ /* 0x000fe200078e0286 */
[----:B------:R-:W-:-:S03]  /*ade0*/  LEA R132, P5, R133, UR20, 0x2 ;  /* 0x0000001485847c11 */ /* 0x000fc6000f8a10ff */
[----:B------:R-:W-:Y:S01]  /*adf0*/  VIADD R142, R0, 0x5 ;  /* 0x00000005008e7836 */ /* 0x000fe20000000000 */
[----:B------:R-:W-:Y:S01]  /*ae00*/  LEA.HI.X.SX32 R133, R133, UR21, 0x2, P5 ;  /* 0x0000001585857c11 */ /* 0x000fe2000a8f16ff */
[C---:B------:R-:W-:Y:S01]  /*ae10*/  VIADD R145, R143.reuse, UR5 ;  /* 0x000000058f917c36 */ /* 0x040fe20008000000 */
[----:B------:R-:W1:Y:S02]  /*ae20*/  @!P3 SYNCS.CCTL.IV [UR10+0x16000] ;  /* 0x01600000ff00b9b1 */ /* 0x000e64000800000a */
[----:B-1----:R-:W-:Y:S01]  /*ae30*/  BAR.SYNC.DEFER_BLOCKING 0x0 ;  /* 0x0000000000007b1d */ /* 0x002fe20000010000 */
[----:B------:R-:W-:Y:S01]  /*ae40*/  ISETP.LT.AND P5, PT, R2, UR22, !P0 ;  /* 0x0000001602007c0c */ /* 0x000fe2000c7a1270 */
[----:B------:R-:W-:Y:S01]  /*ae50*/  IMAD.WIDE R140, R143, 0x4, R132 ;  /* 0x000000048f8c7825 */ /* 0x000fe200078e0284 */
[----:B------:R-:W-:-:S03]  /*ae60*/  ISETP.LT.AND P0, PT, R3, UR22, !P0 ;  /* 0x0000001603007c0c */ /* 0x000fc6000c701270 */
[----:B------:R-:W-:Y:S01]  /*ae70*/  VIADD R147, R145, UR5 ;  /* 0x0000000591937c36 */ /* 0x000fe20008000000 */
[----:B--2---:R-:W1:Y:S01]  /*ae80*/  LDTM.x128 R4, tmem[UR11] ;  /* 0x0000000b000479ee */ /* 0x004e6200083c0000 */
[----:B------:R-:W2:Y:S01]  /*ae90*/  @!P3 SYNCS.CCTL.IV [UR10+0x16008] ;  /* 0x01600800ff00b9b1 */ /* 0x000ea2000800000a */
[----:B------:R-:W-:Y:S01]  /*aea0*/  NOP ;  /* 0x0000000000007918 */ /* 0x000fe20000000000 */
[----:B------:R-:W-:Y:S01]  /*aeb0*/  ISETP.GE.AND P3, PT, R138, UR23, PT ;  /* 0x000000178a007c0c */ /* 0x000fe2000bf66270 */
[----:B------:R-:W-:Y:S01]  /*aec0*/  IMAD.WIDE R138, R139, 0x4, R132 ;  /* 0x000000048b8a7825 */ /* 0x000fe200078e0284 */
[----:B-1----:R1:W-:Y:S01]  /*aed0*/  @P2 STG.E desc[UR18][R136.64], R4 ;  /* 0x0000000488002986 */ /* 0x0023e2000c101912 */
[C---:B------:R-:W-:Y:S02]  /*aee0*/  ISETP.LT.AND P2, PT, R3.reuse, UR22, !P6 ;  /* 0x0000001603007c0c */ /* 0x040fe4000f741270 */
[----:B------:R-:W-:Y:S02]  /*aef0*/  ISETP.LT.AND P6, PT, R2, UR22, !P4 ;  /* 0x0000001602007c0c */ /* 0x000fe4000e7c1270 */
[----:B------:R-:W-:Y:S01]  /*af00*/  ISETP.LT.AND P4, PT, R3, UR22, !P4 ;  /* 0x0000001603007c0c */ /* 0x000fe2000e781270 */
[----:B-1----:R-:W-:-:S08]  /*af10*/  IMAD.WIDE R136, R143, 0x4, R134 ;  /* 0x000000048f887825 */ /* 0x002fd000078e0286 */
[----:B------:R1:W-:Y:S01]  /*af20*/  @P2 STG.E desc[UR18][R138.64], R68 ;  /* 0x000000448a002986 */ /* 0x0003e2000c101912 */
[----:B------:R-:W-:Y:S01]  /*af30*/  ISETP.GE.AND P2, PT, R142, UR23, PT ;  /* 0x000000178e007c0c */ /* 0x000fe2000bf46270 */
[----:B------:R-:W-:Y:S02]  /*af40*/  VIADD R4, R0, 0x6 ;  /* 0x0000000600047836 */ /* 0x000fe40000000000 */
[----:B------:R3:W-:Y:S01]  /*af50*/  @P6 STG.E desc[UR18][R136.64], R5 ;  /* 0x0000000588006986 */ /* 0x0007e2000c101912 */
[----:B------:R-:W-:Y:S01]  /*af60*/  ISETP.LT.AND P6, PT, R2, UR22, !P1 ;  /* 0x0000001602007c0c */ /* 0x000fe2000cfc1270 */
[----:B------:R-:W-:Y:S01]  /*af70*/  IMAD.WIDE R142, R145, 0x4, R134 ;  /* 0x00000004918e7825 */ /* 0x000fe200078e0286 */
[----:B------:R-:W-:Y:S01]  /*af80*/  ISETP.LT.AND P1, PT, R3, UR22, !P1 ;  /* 0x0000001603007c0c */ /* 0x000fe2000cf21270 */
[----:B------:R4:W-:Y:S01]  /*af90*/  @P4 STG.E desc[UR18][R140.64], R69 ;  /* 0x000000458c004986 */ /* 0x0009e2000c101912 */
[----:B------:R-:W-:Y:S01]  /*afa0*/  ISETP.GE.AND P4, PT, R4, UR23, PT ;  /* 0x0000001704007c0c */ /* 0x000fe2000bf86270 */
[----:B-1----:R-:W-:-:S02]  /*afb0*/  IMAD.WIDE R138, R145, 0x4, R132 ;  /* 0x00000004918a7825 */ /* 0x002fc400078e0284 */
[----:B------:R1:W-:Y:S01]  /*afc0*/  @P5 STG.E desc[UR18][R142.64], R6 ;  /* 0x000000068e005986 */ /* 0x0003e2000c101912 */
[----:B------:R-:W-:Y:S01]  /*afd0*/  ISETP.LT.AND P5, PT, R2, UR22, !P3 ;  /* 0x0000001602007c0c */ /* 0x000fe2000dfa1270 */
[----:B---3--:R-:W-:Y:S02]  /*afe0*/  IMAD.WIDE R4, R147, 0x4, R134 ;  /* 0x0000000493047825 */ /* 0x008fe400078e0286 */
[----:B------:R3:W-:Y:S01]  /*aff0*/  @P0 STG.E desc[UR18][R138.64], R70 ;  /* 0x000000468a000986 */ /* 0x0007e2000c101912 */
[----:B------:R-:W-:Y:S01]  /*b000*/  ISETP.LT.AND P3, PT, R3, UR22, !P3 ;  /* 0x0000001603007c0c */ /* 0x000fe2000df61270 */
[----:B------:R-:W-:Y:S02]  /*b010*/  VIADD R136, R0, 0x7 ;  /* 0x0000000700887836 */ /* 0x000fe40000000000 */
[----:B------:R5:W-:Y:S01]  /*b020*/  @P6 STG.E desc[UR18][R4.64], R7 ;  /* 0x0000000704006986 */ /* 0x000be2000c101912 */
[C---:B----4-:R-:W-:Y:S01]  /*b030*/  IMAD.WIDE R68, R147.reuse, 0x4, R132 ;  /* 0x0000000493447825 */ /* 0x050fe200078e0284 */
[----:B------:R-:W-:-:S02]  /*b040*/  IADD3 R147, PT, PT, R147, UR5, RZ ;  /* 0x0000000593937c10 */ /* 0x000fc4000fffe0ff */
[----:B------:R-:W-:Y:S01]  /*b050*/  ISETP.LT.AND P6, PT, R2, UR22, !P2 ;  /* 0x0000001602007c0c */ /* 0x000fe2000d7c1270 */
[----:B-1----:R-:W-:Y:S01]  /*b060*/  VIADD R6, R0, 0x8 ;  /* 0x0000000800067836 */ /* 0x002fe20000000000 */
[----:B------:R-:W-:Y:S01]  /*b070*/  ISETP.GE.AND P0, PT, R136, UR23, PT ;  /* 0x0000001788007c0c */ /* 0x000fe2000bf06270 */
[----:B------:R-:W-:Y:S01]  /*b080*/  IMAD.WIDE R136, R147, 0x4, R134 ;  /* 0x0000000493887825 */ /* 0x000fe200078e0286 */
[----:B------:R1:W-:Y:S01]  /*b090*/  @P1 STG.E desc[UR18][R68.64], R71 ;  /* 0x0000004744001986 */ /* 0x0003e2000c101912 */
[----:B------:R-:W-:Y:S02]  /*b0a0*/  ISETP.LT.AND P2, PT, R3, UR22, !P2 ;  /* 0x0000001603007c0c */ /* 0x000fe4000d741270 */
[C---:B------:R-:W-:Y:S01]  /*b0b0*/  VIADD R141, R147.reuse, UR5 ;  /* 0x00000005938d7c36 */ /* 0x040fe20008000000 */
[----:B------:R4:W-:Y:S01]  /*b0c0*/  @P5 STG.E desc[UR18][R136.64], R8 ;  /* 0x0000000888005986 */ /* 0x0009e2000c101912 */
[----:B---3--:R-:W-:Y:S01]  /*b0d0*/  IMAD.WIDE R138, R147, 0x4, R132 ;  /* 0x00000004938a7825 */ /* 0x008fe200078e0284 */
[----:B------:R-:W-:-:S02]  /*b0e0*/  ISETP.LT.AND P5, PT, R2, UR22, !P4 ;  /* 0x0000001602007c0c */ /* 0x000fc4000e7a1270 */
[----:B------:R-:W-:Y:S01]  /*b0f0*/  ISETP.LT.AND P4, PT, R3, UR22, !P4 ;  /* 0x0000001603007c0c */ /* 0x000fe2000e781270 */
[C---:B-----5:R-:W-:Y:S01]  /*b100*/  IMAD.WIDE R4, R141.reuse, 0x4, R134 ;  /* 0x000000048d047825 */ /* 0x060fe200078e0286 */
[----:B------:R-:W-:Y:S01]  /*b110*/  @P3 STG.E desc[UR18][R138.64], R72 ;  /* 0x000000488a003986 */ /* 0x000fe2000c101912 */
[----:B------:R-:W-:Y:S02]  /*b120*/  ISETP.GE.AND P1, PT, R6, UR23, PT ;  /* 0x0000001706007c0c */ /* 0x000fe4000bf26270 */
[----:B-1----:R-:W-:Y:S01]  /*b130*/  VIADD R71, R141, UR5 ;  /* 0x000000058d477c36 */ /* 0x002fe20008000000 */
[----:B------:R1:W-:Y:S01]  /*b140*/  @P6 STG.E desc[UR18][R4.64], R9 ;  /* 0x0000000904006986 */ /* 0x0003e2000c101912 */
[----:B------:R-:W-:Y:S01]  /*b150*/  ISETP.LT.AND P6, PT, R2, UR22, !P0 ;  /* 0x0000001602007c0c */ /* 0x000fe2000c7c1270 */
[----:B------:R-:W-:Y:S01]  /*b160*/  VIADD R70, R0, 0x9 ;  /* 0x0000000900467836 */ /* 0x000fe20000000000 */
[----:B------:R-:W-:Y:S01]  /*b170*/  ISETP.LT.AND P0, PT, R3, UR22, !P0 ;  /* 0x0000001603007c0c */ /* 0x000fe2000c701270 */
[----:B------:R-:W-:-:S03]  /*b180*/  IMAD.WIDE R6, R141, 0x4, R132 ;  /* 0x000000048d067825 */ /* 0x000fc600078e0284 */
[----:B------:R-:W-:Y:S01]  /*b190*/  ISETP.GE.AND P3, PT, R70, UR23, PT ;  /* 0x0000001746007c0c */ /* 0x000fe2000bf66270 */
[C---:B------:R-:W-:Y:S01]  /*b1a0*/  IMAD.WIDE R68, R71.reuse, 0x4, R134 ;  /* 0x0000000447447825 */ /* 0x040fe200078e0286 */
[----:B------:R3:W-:Y:S03]  /*b1b0*/  @P2 STG.E desc[UR18][R6.64], R73 ;  /* 0x0000004906002986 */ /* 0x0007e6000c101912 */
[C---:B----4-:R-:W-:Y:S01]  /*b1c0*/  VIADD R137, R71.reuse, UR5 ;  /* 0x0000000547897c36 */ /* 0x050fe20008000000 */
[----:B------:R4:W-:Y:S01]  /*b1d0*/  @P5 STG.E desc[UR18][R68.64], R10 ;  /* 0x0000000a44005986 */ /* 0x0009e2000c101912 */
[----:B------:R-:W-:Y:S01]  /*b1e0*/  VIADD R8, R0, 0xa ;  /* 0x0000000a00087836 */ /* 0x000fe20000000000 */
[----:B------:R-:W-:Y:S01]  /*b1f0*/  ISETP.LT.AND P5, PT, R2, UR22, !P1 ;  /* 0x0000001602007c0c */ /* 0x000fe2000cfa1270 */
[----:B------:R-:W-:Y:S01]  /*b200*/  IMAD.WIDE R70, R71, 0x4, R132 ;  /* 0x0000000447467825 */ /* 0x000fe200078e0284 */
[----:B------:R-:W-:-:S02]  /*b210*/  ISETP.LT.AND P1, PT, R3, UR22, !P1 ;  /* 0x0000001603007c0c */ /* 0x000fc4000cf21270 */
[----:B------:R-:W-:Y:S01]  /*b220*/  ISETP.GE.AND P2, PT, R8, UR23, PT ;  /* 0x0000001708007c0c */ /* 0x000fe2000bf46270 */
[C---:B-1----:R-:W-:Y:S01]  /*b230*/  IMAD.WIDE R4, R137.reuse, 0x4, R134 ;  /* 0x0000000489047825 */ /* 0x042fe200078e0286 */
[----:B------:R1:W-:Y:S03]  /*b240*/  @P4 STG.E desc[UR18][R70.64], R74 ;  /* 0x0000004a46004986 */ /* 0x0003e6000c101912 */
[----:B------:R-:W-:Y:S01]  /*b250*/  VIADD R8, R0, 0xb ;  /* 0x0000000b00087836 */ /* 0x000fe20000000000 */
[----:B------:R5:W-:Y:S01]  /*b260*/  @P6 STG.E desc[UR18][R4.64], R11 ;  /* 0x0000000b04006986 */ /* 0x000be2000c101912 */
[C---:B---3--:R-:W-:Y:S01]  /*b270*/  IMAD.WIDE R6, R137.reuse, 0x4, R132 ;  /* 0x0000000489067825 */ /* 0x048fe200078e0284 */
[----:B------:R-:W-:Y:S02]  /*b280*/  ISETP.LT.AND P6, PT, R2, UR22, !P3 ;  /* 0x0000001602007c0c */ /* 0x000fe4000dfc1270 */
[----:B------:R-:W-:Y:S01]  /*b290*/  ISETP.GE.AND P4, PT, R8, UR23, PT ;  /* 0x0000001708007c0c */ /* 0x000fe2000bf86270 */
[----:B------:R-:W-:Y:S01]  /*b2a0*/  VIADD R137, R137, UR5 ;  /* 0x0000000589897c36 */ /* 0x000fe20008000000 */
[----:B------:R-:W-:Y:S01]  /*b2b0*/  ISETP.LT.AND P3, PT, R3, UR22, !P3 ;  /* 0x0000001603007c0c */ /* 0x000fe2000df61270 */
[----:B----4-:R-:W-:Y:S01]  /*b2c0*/  VIADD R10, R0, 0xc ;  /* 0x0000000c000a7836 */ /* 0x010fe20000000000 */
[----:B------:R3:W-:Y:S01]  /*b2d0*/  @P0 STG.E desc[UR18][R6.64], R75 ;  /* 0x0000004b06000986 */ /* 0x0007e2000c101912 */
[----:B------:R-:W-:-:S03]  /*b2e0*/  IMAD.WIDE R8, R137, 0x4, R134 ;  /* 0x0000000489087825 */ /* 0x000fc600078e0286 */
[----:B------:R-:W-:Y:S01]  /*b2f0*/  ISETP.GE.AND P0, PT, R10, UR23, PT ;  /* 0x000000170a007c0c */ /* 0x000fe2000bf06270 */
[C---:B-1----:R-:W-:Y:S01]  /*b300*/  VIADD R71, R137.reuse, UR5 ;  /* 0x0000000589477c36 */ /* 0x042fe20008000000 */
[----:B------:R1:W-:Y:S01]  /*b310*/  @P5 STG.E desc[UR18][R8.64], R12 ;  /* 0x0000000c08005986 */ /* 0x0003e2000c101912 */
[----:B------:R-:W-:Y:S01]  /*b320*/  IMAD.WIDE R68, R137, 0x4, R132 ;  /* 0x0000000489447825 */ /* 0x000fe200078e0284 */
[----:B------:R-:W-:Y:S02]  /*b330*/  ISETP.LT.AND P5, PT, R2, UR22, !P2 ;  /* 0x0000001602007c0c */ /* 0x000fe4000d7a1270 */
[----:B------:R-:W-:Y:S01]  /*b340*/  ISETP.LT.AND P2, PT, R3, UR22, !P2 ;  /* 0x0000001603007c0c */ /* 0x000fe2000d741270 */
[C---:B-----5:R-:W-:Y:S01]  /*b350*/  IMAD.WIDE R4, R71.reuse, 0x4, R134 ;  /* 0x0000000447047825 */ /* 0x060fe200078e0286 */
[----:B------:R4:W-:Y:S03]  /*b360*/  @P1 STG.E desc[UR18][R68.64], R76 ;  /* 0x0000004c44001986 */ /* 0x0009e6000c101912 */
[----:B------:R-:W-:Y:S01]  /*b370*/  VIADD R10, R0, 0xd ;  /* 0x0000000d000a7836 */ /* 0x000fe20000000000 */
[----:B------:R5:W-:Y:S01]  /*b380*/  @P6 STG.E desc[UR18][R4.64], R13 ;  /* 0x0000000d04006986 */ /* 0x000be2000c101912 */
[----:B---3--:R-:W-:Y:S01]  /*b390*/  IMAD.WIDE R6, R71, 0x4, R132 ;  /* 0x0000000447067825 */ /* 0x008fe200078e0284 */
[----:B------:R-:W-:-:S02]  /*b3a0*/  ISETP.LT.AND P6, PT, R2, UR22, !P4 ;  /* 0x0000001602007c0c */ /* 0x000fc4000e7c1270 */
[----:B------:R-:W-:Y:S01]  /*b3b0*/  ISETP.GE.AND P1, PT, R10, UR23, PT ;  /* 0x000000170a007c0c */ /* 0x000fe2000bf26270 */
[----:B------:R-:W-:Y:S01]  /*b3c0*/  VIADD R11, R71, UR5 ;  /* 0x00000005470b7c36 */ /* 0x000fe20008000000 */
[----:B------:R3:W-:Y:S01]  /*b3d0*/  @P3 STG.E desc[UR18][R6.64], R77 ;  /* 0x0000004d06003986 */ /* 0x0007e2000c101912 */
[----:B------:R-:W-:Y:S01]  /*b3e0*/  VIADD R10, R0, 0xe ;  /* 0x0000000e000a7836 */ /* 0x000fe20000000000 */
[----:B------:R-:W-:Y:S01]  /*b3f0*/  ISETP.LT.AND P4, PT, R3, UR22, !P4 ;  /* 0x0000001603007c0c */ /* 0x000fe2000e781270 */
[----:B-1----:R-:W-:-:S03]  /*b400*/  IMAD.WIDE R8, R11, 0x4, R134 ;  /* 0x000000040b087825 */ /* 0x002fc600078e0286 */
[----:B------:R-:W-:Y:S01]  /*b410*/  ISETP.GE.AND P3, PT, R10, UR23, PT ;  /* 0x000000170a007c0c */ /* 0x000fe2000bf66270 */
[C---:B----4-:R-:W-:Y:S01]  /*b420*/  VIADD R69, R11.reuse, UR5 ;  /* 0x000000050b457c36 */ /* 0x050fe20008000000 */
[----:B------:R1:W-:Y:S01]  /*b430*/  @P5 STG.E desc[UR18][R8.64], R14 ;  /* 0x0000000e08005986 */ /* 0x0003e2000c101912 */
[----:B------:R-:W-:Y:S01]  /*b440*/  IMAD.WIDE R10, R11, 0x4, R132 ;  /* 0x000000040b0a7825 */ /* 0x000fe200078e0284 */
[C---:B------:R-:W-:Y:S02]  /*b450*/  ISETP.LT.AND P5, PT, R2.reuse, UR22, !P0 ;  /* 0x0000001602007c0c */ /* 0x040fe4000c7a1270 */
[----:B------:R-:W-:Y:S01]  /*b460*/  ISETP.LT.AND P0, PT, R3, UR22, !P0 ;  /* 0x0000001603007c0c */ /* 0x000fe2000c701270 */
[C---:B-----5:R-:W-:Y:S01]  /*b470*/  IMAD.WIDE R4, R69.reuse, 0x4, R134 ;  /* 0x0000000445047825 */ /* 0x060fe200078e0286 */
[----:B------:R4:W-:Y:S03]  /*b480*/  @P2 STG.E desc[UR18][R10.64], R78 ;  /* 0x0000004e0a002986 */ /* 0x0009e6000c101912 */
[----:B---3--:R-:W-:Y:S01]  /*b490*/  IMAD.WIDE R6, R69, 0x4, R132 ;  /* 0x0000000445067825 */ /* 0x008fe200078e0284 */
[----:B------:R3:W-:Y:S01]  /*b4a0*/  @P6 STG.E desc[UR18][R4.64], R15 ;  /* 0x0000000f04006986 */ /* 0x0007e2000c101912 */
[----:B------:R-:W-:-:S02]  /*b4b0*/  ISETP.LT.AND P6, PT, R2, UR22, !P1 ;  /* 0x0000001602007c0c */ /* 0x000fc4000cfc1270 */
[----:B------:R-:W-:Y:S01]  /*b4c0*/  VIADD R69, R69, UR5 ;  /* 0x0000000545457c36 */ /* 0x000fe20008000000 */
[----:B------:R5:W-:Y:S01]  /*b4d0*/  @P4 STG.E desc[UR18][R6.64], R79 ;  /* 0x0000004f06004986 */ /* 0x000be2000c101912 */
[----:B------:R-:W-:Y:S01]  /*b4e0*/  VIADD R12, R0, 0xf ;  /* 0x0000000f000c7836 */ /* 0x000fe20000000000 */
[----:B------:R-:W-:Y:S01]  /*b4f0*/  ISETP.LT.AND P1, PT, R3, UR22, !P1 ;  /* 0x0000001603007c0c */ /* 0x000fe2000cf21270 */
[----:B-1----:R-:W-:-:S03]  /*b500*/  IMAD.WIDE R8, R69, 0x4, R134 ;  /* 0x0000000445087825 */ /* 0x002fc600078e0286 */
[----:B------:R-:W-:Y:S01]  /*b510*/  ISETP.GE.AND P2, PT, R12, UR23, PT ;  /* 0x000000170c007c0c */ /* 0x000fe2000bf46270 */
[C---:B------:R-:W-:Y:S01]  /*b520*/  VIADD R13, R69.reuse, UR5 ;  /* 0x00000005450d7c36 */ /* 0x040fe20008000000 */
[----:B------:R1:W-:Y:S01]  /*b530*/  @P5 STG.E desc[UR18][R8.64], R16 ;  /* 0x0000001008005986 */ /* 0x0003e2000c101912 */
[----:B----4-:R-:W-:Y:S01]  /*b540*/  IMAD.WIDE R10, R69, 0x4, R132 ;  /* 0x00000004450a7825 */ /* 0x010fe200078e0284 */
[----:B------:R-:W-:Y:S02]  /*b550*/  ISETP.LT.AND P5, PT, R2, UR22, !P3 ;  /* 0x0000001602007c0c */ /* 0x000fe4000dfa1270 */
[----:B------:R-:W-:Y:S01]  /*b560*/  ISETP.LT.AND P3, PT, R3, UR22, !P3 ;  /* 0x0000001603007c0c */ /* 0x000fe2000df61270 */
[C---:B---3--:R-:W-:Y:S01]  /*b570*/  IMAD.WIDE R4, R13.reuse, 0x4, R134 ;  /* 0x000000040d047825 */ /* 0x048fe200078e0286 */
[----:B------:R3:W-:Y:S03]  /*b580*/  @P0 STG.E desc[UR18][R10.64], R80 ;  /* 0x000000500a000986 */ /* 0x0007e6000c101912 */
[----:B------:R-:W-:Y:S01]  /*b590*/  VIADD R12, R0, 0x10 ;  /* 0x00000010000c7836 */ /* 0x000fe20000000000 */
[----:B------:R4:W-:Y:S01]  /*b5a0*/  @P6 STG.E desc[UR18][R4.64], R17 ;  /* 0x0000001104006986 */ /* 0x0009e2000c101912 */
[----:B-----5:R-:W-:Y:S01]  /*b5b0*/  IMAD.WIDE R6, R13, 0x4, R132 ;  /* 0x000000040d067825 */ /* 0x020fe200078e0284 */
        /* <DEDUP_REMOVED lines=10> */
[----:B---3--:R-:W-:Y:S01]  /*b660*/  IMAD.WIDE R10, R13, 0x4, R132 ;  /* 0x000000040d0a7825 */ /* 0x008fe200078e0284 */
[----:B------:R-:W-:Y:S02]  /*b670*/  ISETP.LT.AND P5, PT, R2, UR22, !P4 ;  /* 0x0000001602007c0c */ /* 0x000fe4000e7a1270 */
[----:B------:R-:W-:Y:S01]  /*b680*/  ISETP.LT.AND P4, PT, R3, UR22, !P4 ;  /* 0x0000001603007c0c */ /* 0x000fe2000e781270 */
[C---:B----4-:R-:W-:Y:S01]  /*b690*/  IMAD.WIDE R4, R15.reuse, 0x4, R134 ;  /* 0x000000040f047825 */ /* 0x050fe200078e0286 */
        /* <DEDUP_REMOVED lines=69> */
[C---:B------:R-:W-:Y:S02]  /*baf0*/  ISETP.LT.AND P5, PT, R2.reuse, UR22, !P3 ;  /* 0x0000001602007c0c */ /* 0x040fe4000dfa1270 */
[----:B------:R-:W-:Y:S01]  /*bb00*/  ISETP.LT.AND P3, PT, R3, UR22, !P3 ;  /* 0x0000001603007c0c */ /* 0x000fe2000df61270 */
[C---:B----4-:R-:W-:Y:S01]  /*bb10*/  IMAD.WIDE R4, R15.reuse, 0x4, R134 ;  /* 0x000000040f047825 */ /* 0x050fe200078e0286 */
[----:B------:R3:W-:Y:S03]  /*bb20*/  @P0 STG.E desc[UR18][R10.64], R90 ;  /* 0x0000005a0a000986 */ /* 0x0007e6000c101912 */
[----:B-----5:R-:W-:Y:S01]  /*bb30*/  IMAD.WIDE R6, R15, 0x4, R132 ;  /* 0x000000040f067825 */ /* 0x020fe200078e0284 */
[----:B------:R4:W-:Y:S01]  /*bb40*/  @P6 STG.E desc[UR18][R4.64], R27 ;  /* 0x0000001b04006986 */ /* 0x0009e2000c101912 */
[----:B------:R-:W-:-:S02]  /*bb50*/  ISETP.LT.AND P6, PT, R2, UR22, !P2 ;  /* 0x0000001602007c0c */ /* 0x000fc4000d7c1270 */
[----:B------:R-:W-:Y:S01]  /*bb60*/  VIADD R15, R15, UR5 ;  /* 0x000000050f0f7c36 */ /* 0x000fe20008000000 */
[----:B------:R5:W-:Y:S01]  /*bb70*/  @P1 STG.E desc[UR18][R6.64], R91 ;  /* 0x0000005b06001986 */ /* 0x000be2000c101912 */
[----:B------:R-:W-:Y:S01]  /*bb80*/  VIADD R12, R0, 0x1a ;  /* 0x0000001a000c7836 */ /* 0x000fe20000000000 */
[----:B------:R-:W-:Y:S01]  /*bb90*/  ISETP.LT.AND P2, PT, R3, UR22, !P2 ;  /* 0x0000001603007c0c */ /* 0x000fe2000d741270 */
[C---:B-1----:R-:W-:Y:S01]  /*bba0*/  IMAD.WIDE R8, R15.reuse, 0x4, R134 ;  /* 0x000000040f087825 */ /* 0x042fe200078e0286 */
[C---:B------:R-:W-:Y:S02]  /*bbb0*/  IADD3 R13, PT, PT, R15.reuse, UR5, RZ ;  /* 0x000000050f0d7c10 */ /* 0x040fe4000fffe0ff */
[----:B------:R-:W-:Y:S01]  /*bbc0*/  ISETP.GE.AND P4, PT, R12, UR23, PT ;  /* 0x000000170c007c0c */ /* 0x000fe2000bf86270 */
[----:B------:R-:W-:Y:S01]  /*bbd0*/  VIADD R12, R0, 0x1b ;  /* 0x0000001b000c7836 */ /* 0x000fe20000000000 */
[----:B------:R1:W-:Y:S01]  /*bbe0*/  @P5 STG.E desc[UR18][R8.64], R28 ;  /* 0x0000001c08005986 */ /* 0x0003e2000c101912 */
[----:B---3--:R-:W-:Y:S01]  /*bbf0*/  IMAD.WIDE R10, R15, 0x4, R132 ;  /* 0x000000040f0a7825 */ /* 0x008fe200078e0284 */
[----:B------:R-:W-:-:S02]  /*bc00*/  ISETP.LT.AND P5, PT, R2, UR22, !P4 ;  /* 0x0000001602007c0c */ /* 0x000fc4000e7a1270 */
[----:B------:R-:W-:Y:S01]  /*bc10*/  ISETP.GE.AND P0, PT, R12, UR23, PT ;  /* 0x000000170c007c0c */ /* 0x000fe2000bf06270 */
[----:B----4-:R-:W-:Y:S01]  /*bc20*/  IMAD.WIDE R4, R13, 0x4, R134 ;  /* 0x000000040d047825 */ /* 0x010fe200078e0286 */
[----:B------:R3:W-:Y:S01]  /*bc30*/  @P3 STG.E desc[UR18][R10.64], R92 ;  /* 0x0000005c0a003986 */ /* 0x0007e2000c101912 */
[----:B------:R-:W-:Y:S02]  /*bc40*/  ISETP.LT.AND P4, PT, R3, UR22, !P4 ;  /* 0x0000001603007c0c */ /* 0x000fe4000e781270 */
[----:B------:R-:W-:Y:S01]  /*bc50*/  VIADD R12, R0, 0x1c ;  /* 0x0000001c000c7836 */ /* 0x000fe20000000000 */
[----:B------:R4:W-:Y:S01]  /*bc60*/  @P6 STG.E desc[UR18][R4.64], R29 ;  /* 0x0000001d04006986 */ /* 0x0009e2000c101912 */
[C---:B-----5:R-:W-:Y:S01]  /*bc70*/  IMAD.WIDE R6, R13.reuse, 0x4, R132 ;  /* 0x000000040d067825 */ /* 0x060fe200078e0284 */
[----:B------:R-:W-:Y:S02]  /*bc80*/  ISETP.LT.AND P6, PT, R2, UR22, !P0 ;  /* 0x0000001602007c0c */ /* 0x000fe4000c7c1270 */
        /* <DEDUP_REMOVED lines=35> */
[----:B------:R-:W-:Y:S01]  /*bec0*/  VIADD R12, R0, 0x20 ;  /* 0x00000020000c7836 */ /* 0x000fe20000000000 */
[----:B------:R-:W-:Y:S01]  /*bed0*/  ISETP.LT.AND P4, PT, R3, UR22, !P4 ;  /* 0x0000001603007c0c */ /* 0x000fe2000e781270 */
[----:B------:R-:W-:Y:S01]  /*bee0*/  VIADD R13, R13, UR5 ;  /* 0x000000050d0d7c36 */ /* 0x000fe20008000000 */
[----:B------:R5:W-:Y:S02]  /*bef0*/  @P3 STG.E desc[UR18][R6.64], R97 ;  /* 0x0000006106003986 */ /* 0x000be4000c101912 */
[----:B------:R-:W-:Y:S01]  /*bf00*/  ISETP.GE.AND P0, PT, R12, UR23, PT ;  /* 0x000000170c007c0c */ /* 0x000fe2000bf06270 */
[----:B-1----:R-:W-:-:S04]  /*bf10*/  IMAD.WIDE R8, R13, 0x4, R134 ;  /* 0x000000040d087825 */ /* 0x002fc800078e0286 */
[C---:B------:R-:W-:Y:S01]  /*bf20*/  VIADD R15, R13.reuse, UR5 ;  /* 0x000000050d0f7c36 */ /* 0x040fe20008000000 */
[----:B------:R1:W-:Y:S01]  /*bf30*/  @P5 STG.E desc[UR18][R8.64], R34 ;  /* 0x0000002208005986 */ /* 0x0003e2000c101912 */
[----:B------:R-:W-:Y:S01]  /*bf40*/  VIADD R12, R0, 0x21 ;  /* 0x00000021000c7836 */ /* 0x000fe20000000000 */
[----:B------:R-:W-:Y:S01]  /*bf50*/  ISETP.LT.AND P5, PT, R2, UR22, !P0 ;  /* 0x0000001602007c0c */ /* 0x000fe2000c7a1270 */
[----:B---3--:R-:W-:Y:S01]  /*bf60*/  IMAD.WIDE R10, R13, 0x4, R132 ;  /* 0x000000040d0a7825 */ /* 0x008fe200078e0284 */
[----:B------:R-:W-:Y:S02]  /*bf70*/  ISETP.LT.AND P0, PT, R3, UR22, !P0 ;  /* 0x0000001603007c0c */ /* 0x000fe4000c701270 */
[----:B------:R-:W-:Y:S01]  /*bf80*/  ISETP.GE.AND P1, PT, R12, UR23, PT ;  /* 0x000000170c007c0c */ /* 0x000fe2000bf26270 */
[C---:B----4-:R-:W-:Y:S01]  /*bf90*/  IMAD.WIDE R4, R15.reuse, 0x4, R134 ;  /* 0x000000040f047825 */ /* 0x050fe200078e0286 */
[----:B------:R3:W-:Y:S03]  /*bfa0*/  @P2 STG.E desc[UR18][R10.64], R98 ;  /* 0x000000620a002986 */ /* 0x0007e6000c101912 */
[----:B-----5:R-:W-:Y:S01]  /*bfb0*/  IMAD.WIDE R6, R15, 0x4, R132 ;  /* 0x000000040f067825 */ /* 0x020fe200078e0284 */
[----:B------:R4:W-:Y:S01]  /*bfc0*/  @P6 STG.E desc[UR18][R4.64], R35 ;  /* 0x0000002304006986 */ /* 0x0009e2000c101912 */
[----:B------:R-:W-:-:S02]  /*bfd0*/  ISETP.LT.AND P6, PT, R3, UR22, !P1 ;  /* 0x0000001603007c0c */ /* 0x000fc4000cfc1270 */
[----:B------:R-:W-:Y:S01]  /*bfe0*/  VIADD R12, R0, 0x22 ;  /* 0x00000022000c7836 */ /* 0x000fe20000000000 */
[----:B------:R5:W-:Y:S01]  /*bff0*/  @P4 STG.E desc[UR18][R6.64], R99 ;  /* 0x0000006306004986 */ /* 0x000be2000c101912 */
[----:B------:R-:W-:Y:S01]  /*c000*/  VIADD R15, R15, UR5 ;  /* 0x000000050f0f7c36 */ /* 0x000fe20008000000 */
[----:B------:R-:W-:Y:S02]  /*c010*/  ISETP.LT.AND P4, PT, R2, UR22, !P1 ;  /* 0x0000001602007c0c */ /* 0x000fe4000cf81270 */
        /* <DEDUP_REMOVED lines=119> */
[C---:B-----5:R-:W-:Y:S01]  /*c790*/  IMAD.WIDE R6, R13.reuse, 0x4, R132 ;  /* 0x000000040d067825 */ /* 0x060fe200078e0284 */
[----:B------:R-:W-:Y:S01]  /*c7a0*/  IADD3 R13, PT, PT, R13, UR5, RZ ;  /* 0x000000050d0d7c10 */ /* 0x000fe2000fffe0ff */
[----:B------:R4:W-:Y:S01]  /*c7b0*/  @P4 STG.E desc[UR18][R4.64], R49 ;  /* 0x0000003104004986 */ /* 0x0009e2000c101912 */
[----:B------:R-:W-:Y:S01]  /*c7c0*/  ISETP.LT.AND P4, PT, R2, UR22, !P3 ;  /* 0x0000001602007c0c */ /* 0x000fe2000df81270 */
[----:B------:R-:W-:-:S02]  /*c7d0*/  VIADD R12, R0, 0x30 ;  /* 0x00000030000c7836 */ /* 0x000fc40000000000 */
[----:B------:R5:W-:Y:S01]  /*c7e0*/  @P6 STG.E desc[UR18][R6.64], R113 ;  /* 0x0000007106006986 */ /* 0x000be2000c101912 */
[----:B------:R-:W-:Y:S01]  /*c7f0*/  ISETP.LT.AND P6, PT, R3, UR22, !P3 ;  /* 0x0000001603007c0c */ /* 0x000fe2000dfc1270 */
[----:B-1----:R-:W-:Y:S01]  /*c800*/  IMAD.WIDE R8, R13, 0x4, R134 ;  /* 0x000000040d087825 */ /* 0x002fe200078e0286 */
[----:B------:R-:W-:-:S03]  /*c810*/  ISETP.GE.AND P0, PT, R12, UR23, PT ;  /* 0x000000170c007c0c */ /* 0x000fc6000bf06270 */
        /* <DEDUP_REMOVED lines=54> */
[----:B------:R-:W-:Y:S01]  /*cb80*/  VIADD R12, R0, 0x37 ;  /* 0x00000037000c7836 */ /* 0x000fe20000000000 */
[----:B------:R1:W-:Y:S01]  /*cb90*/  @P5 STG.E desc[UR18][R8.64], R56 ;  /* 0x0000003808005986 */ /* 0x0003e2000c101912 */
[C---:B------:R-:W-:Y:S01]  /*cba0*/  VIADD R13, R15.reuse, UR5 ;  /* 0x000000050f0d7c36 */ /* 0x040fe20008000000 */
[----:B------:R-:W-:Y:S01]  /*cbb0*/  ISETP.LT.AND P5, PT, R2, UR22, !P2 ;  /* 0x0000001602007c0c */ /* 0x000fe2000d7a1270 */
[----:B---3--:R-:W-:Y:S01]  /*cbc0*/  IMAD.WIDE R10, R15, 0x4, R132 ;  /* 0x000000040f0a7825 */ /* 0x008fe200078e0284 */
[----:B------:R-:W-:Y:S02]  /*cbd0*/  ISETP.GE.AND P3, PT, R12, UR23, PT ;  /* 0x000000170c007c0c */ /* 0x000fe4000bf66270 */
        /* <DEDUP_REMOVED lines=19> */
[----:B------:R-:W-:Y:S01]  /*cd10*/  VIADD R12, R0, 0x3a ;  /* 0x0000003a000c7836 */ /* 0x000fe20000000000 */
[----:B------:R3:W-:Y:S01]  /*cd20*/  @P2 STG.E desc[UR18][R10.64], R122 ;  /* 0x0000007a0a002986 */ /* 0x0007e2000c101912 */
[----:B----4-:R-:W-:-:S03]  /*cd30*/  IMAD.WIDE R4, R15, 0x4, R134 ;  /* 0x000000040f047825 */ /* 0x010fc600078e0286 */
[----:B------:R-:W-:Y:S01]  /*cd40*/  ISETP.GE.AND P3, PT, R12, UR23, PT ;  /* 0x000000170c007c0c */ /* 0x000fe2000bf66270 */
[C---:B-----5:R-:W-:Y:S01]  /*cd50*/  IMAD.WIDE R6, R15.reuse, 0x4, R132 ;  /* 0x000000040f067825 */ /* 0x060fe200078e0284 */
[----:B------:R4:W-:Y:S01]  /*cd60*/  @P4 STG.E desc[UR18][R4.64], R59 ;  /* 0x0000003b04004986 */ /* 0x0009e2000c101912 */
[----:B------:R-:W-:Y:S02]  /*cd70*/  ISETP.LT.AND P4, PT, R2, UR22, !P1 ;  /* 0x0000001602007c0c */ /* 0x000fe4000cf81270 */
        /* <DEDUP_REMOVED lines=14> */
[----:B------:R-:W-:Y:S03]  /*ce60*/  @P0 STG.E desc[UR18][R10.64], R124 ;  /* 0x0000007c0a000986 */ /* 0x000fe6000c101912 */
[----:B-----5:R-:W-:Y:S01]  /*ce70*/  IMAD.WIDE R6, R13, 0x4, R132 ;  /* 0x000000040d067825 */ /* 0x020fe200078e0284 */
[----:B------:R3:W-:Y:S01]  /*ce80*/  @P4 STG.E desc[UR18][R4.64], R61 ;  /* 0x0000003d04004986 */ /* 0x0007e2000c101912 */
[----:B------:R-:W-:-:S02]  /*ce90*/  ISETP.LT.AND P4, PT, R2, UR22, !P2 ;  /* 0x0000001602007c0c */ /* 0x000fc4000d781270 */
[----:B------:R-:W-:Y:S01]  /*cea0*/  VIADD R12, R0, 0x3d ;  /* 0x0000003d000c7836 */ /* 0x000fe20000000000 */
[----:B------:R4:W-:Y:S01]  /*ceb0*/  @P6 STG.E desc[UR18][R6.64], R125 ;  /* 0x0000007d06006986 */ /* 0x0009e2000c101912 */
[----:B------:R-:W-:Y:S01]  /*cec0*/  VIADD R13, R13, UR5 ;  /* 0x000000050d0d7c36 */ /* 0x000fe20008000000 */
[----:B------:R-:W-:Y:S02]  /*ced0*/  ISETP.LT.AND P2, PT, R3, UR22, !P2 ;  /* 0x0000001603007c0c */ /* 0x000fe4000d741270 */
[----:B------:R-:W-:Y:S01]  /*cee0*/  ISETP.LT.AND P6, PT, R2, UR22, !P1 ;  /* 0x0000001602007c0c */ /* 0x000fe2000cfc1270 */
[C---:B------:R-:W-:Y:S01]  /*cef0*/  VIADD R15, R13.reuse, UR5 ;  /* 0x000000050d0f7c36 */ /* 0x040fe20008000000 */
[----:B------:R-:W-:Y:S01]  /*cf00*/  ISETP.GE.AND P0, PT, R12, UR23, PT ;  /* 0x000000170c007c0c */ /* 0x000fe2000bf06270 */
[----:B-1----:R-:W-:Y:S01]  /*cf10*/  IMAD.WIDE R8, R13, 0x4, R134 ;  /* 0x000000040d087825 */ /* 0x002fe200078e0286 */
[----:B------:R-:W-:-:S03]  /*cf20*/  ISETP.LT.AND P1, PT, R3, UR22, !P1 ;  /* 0x0000001603007c0c */ /* 0x000fc6000cf21270 */
[----:B------:R-:W-:Y:S01]  /*cf30*/  VIADD R12, R0, 0x3e ;  /* 0x0000003e000c7836 */ /* 0x000fe20000000000 */
[----:B------:R1:W-:Y:S01]  /*cf40*/  @P5 STG.E desc[UR18][R8.64], R62 ;  /* 0x0000003e08005986 */ /* 0x0003e2000c101912 */
[----:B------:R-:W-:Y:S02]  /*cf50*/  VIADD R17, R15, UR5 ;  /* 0x000000050f117c36 */ /* 0x000fe40008000000 */
[----:B---3--:R-:W-:Y:S01]  /*cf60*/  IMAD.WIDE R4, R13, 0x4, R132 ;  /* 0x000000040d047825 */ /* 0x008fe200078e0284 */
[----:B------:R-:W-:-:S03]  /*cf70*/  ISETP.GE.AND P5, PT, R12, UR23, PT ;  /* 0x000000170c007c0c */ /* 0x000fc6000bfa6270 */
[C---:B----4-:R-:W-:Y:S01]  /*cf80*/  IMAD.WIDE R6, R15.reuse, 0x4, R134 ;  /* 0x000000040f067825 */ /* 0x050fe200078e0286 */
[----:B------:R3:W-:Y:S03]  /*cf90*/  @P3 STG.E desc[UR18][R4.64], R126 ;  /* 0x0000007e04003986 */ /* 0x0007e6000c101912 */
[----:B------:R-:W-:Y:S01]  /*cfa0*/  IMAD.WIDE R10, R15, 0x4, R132 ;  /* 0x000000040f0a7825 */ /* 0x000fe200078e0284 */
[----:B------:R-:W-:Y:S01]  /*cfb0*/  @P4 STG.E desc[UR18][R6.64], R63 ;  /* 0x0000003f06004986 */ /* 0x000fe2000c101912 */
[----:B------:R-:W-:Y:S02]  /*cfc0*/  ISETP.LT.AND P4, PT, R2, UR22, !P5 ;  /* 0x0000001602007c0c */ /* 0x000fe4000ef81270 */
[----:B------:R-:W-:Y:S01]  /*cfd0*/  IMAD.WIDE R12, R17, 0x4, R134 ;  /* 0x00000004110c7825 */ /* 0x000fe200078e0286 */
[----:B------:R-:W-:Y:S01]  /*cfe0*/  @P2 STG.E desc[UR18][R10.64], R127 ;  /* 0x0000007f0a002986 */ /* 0x000fe2000c101912 */
[----:B------:R-:W-:-:S02]  /*cff0*/  ISETP.LT.AND P5, PT, R3, UR22, !P5 ;  /* 0x0000001603007c0c */ /* 0x000fc4000efa1270 */
[----:B------:R-:W-:Y:S01]  /*d000*/  VIADD R0, R0, 0x3f ;  /* 0x0000003f00007836 */ /* 0x000fe20000000000 */
[----:B------:R4:W-:Y:S01]  /*d010*/  @P6 STG.E desc[UR18][R12.64], R64 ;  /* 0x000000400c006986 */ /* 0x0009e2000c101912 */
[----:B------:R-:W-:Y:S01]  /*d020*/  ISETP.LT.AND P6, PT, R2, UR22, !P0 ;  /* 0x0000001602007c0c */ /* 0x000fe2000c7c1270 */
[----:B-1----:R-:W-:Y:S01]  /*d030*/  VIADD R9, R17, UR5 ;  /* 0x0000000511097c36 */ /* 0x002fe20008000000 */
[----:B------:R-:W-:Y:S02]  /*d040*/  ISETP.LT.AND P0, PT, R3, UR22, !P0 ;  /* 0x0000001603007c0c */ /* 0x000fe4000c701270 */
[----:B------:R-:W-:Y:S01]  /*d050*/  ISETP.GE.AND P3, PT, R0, UR23, PT ;  /* 0x0000001700007c0c */ /* 0x000fe2000bf66270 */
[C---:B------:R-:W-:Y:S02]  /*d060*/  VIADD R15, R9.reuse, UR5 ;  /* 0x00000005090f7c36 */ /* 0x040fe40008000000 */
[----:B---3--:R-:W-:Y:S01]  /*d070*/  IMAD.WIDE R4, R9, 0x4, R134 ;  /* 0x0000000409047825 */ /* 0x008fe200078e0286 */
[----:B------:R-:W-:-:S02]  /*d080*/  ISETP.LT.AND P2, PT, R2, UR22, !P3 ;  /* 0x0000001602007c0c */ /* 0x000fc4000df41270 */
[----:B------:R-:W-:Y:S01]  /*d090*/  ISETP.LT.AND P3, PT, R3, UR22, !P3 ;  /* 0x0000001603007c0c */ /* 0x000fe2000df61270 */
[----:B------:R-:W-:-:S04]  /*d0a0*/  IMAD.WIDE R2, R17, 0x4, R132 ;  /* 0x0000000411027825 */ /* 0x000fc800078e0284 */
[----:B----4-:R-:W-:Y:S01]  /*d0b0*/  VIADD R13, R15, UR5 ;  /* 0x000000050f0d7c36 */ /* 0x010fe20008000000 */
[----:B------:R1:W-:Y:S01]  /*d0c0*/  @P1 STG.E desc[UR18][R2.64], R128 ;  /* 0x0000008002001986 */ /* 0x0003e2000c101912 */
[----:B------:R-:W-:-:S03]  /*d0d0*/  IMAD.WIDE R6, R9, 0x4, R132 ;  /* 0x0000000409067825 */ /* 0x000fc600078e0284 */
        /* <DEDUP_REMOVED lines=8> */
[----:B------:R1:W-:Y:S04]  /*d160*/  @P2 STG.E desc[UR18][R134.64], R67 ;  /* 0x0000004386002986 */ /* 0x0003e8000c101912 */
[----:B------:R1:W-:Y:S01]  /*d170*/  @P3 STG.E desc[UR18][R132.64], R131 ;  /* 0x0000008384003986 */ /* 0x0003e2000c101912 */
[----:B--2---:R-:W-:Y:S06]  /*d180*/  BAR.SYNC.DEFER_BLOCKING 0x0 ;  /* 0x0000000000007b1d */ /* 0x004fec0000010000 */
[----:B------:R-:W-:Y:S05]  /*d190*/  BRA.U UP0, `(.L_x_14) ;  /* 0x0000000100a07547 */ /* 0x000fea000b800000 */
[----:B------:R-:W2:Y:S01]  /*d1a0*/  S2UR UR5, SR_CgaCtaId ;  /* 0x00000000000579c3 */ /* 0x000ea20000008800 */
[----:B------:R-:W-:Y:S01]  /*d1b0*/  NOP ;  /* 0x0000000000007918 */ /* 0x000fe20000000000 */
[----:B------:R-:W-:Y:S01]  /*d1c0*/  UMOV UR4, 0x50 ;  /* 0x0000005000047882 */ /* 0x000fe20000000000 */
[----:B------:R-:W-:Y:S02]  /*d1d0*/  IMAD.U32 R0, RZ, RZ, UR15 ;  /* 0x0000000fff007e24 */ /* 0x000fe4000f8e00ff */
[----:B-1----:R-:W-:Y:S02]  /*d1e0*/  IMAD.MOV.U32 R3, RZ, RZ, 0xff ;  /* 0x000000ffff037424 */ /* 0x002fe400078e00ff */
[----:B------:R-:W-:Y:S01]  /*d1f0*/  IMAD.MOV.U32 R7, RZ, RZ, 0x1 ;  /* 0x00000001ff077424 */ /* 0x000fe200078e00ff */
[----:B------:R-:W-:-:S04]  /*d200*/  LOP3.LUT R0, R0, 0xffff, RZ, 0xc0, !PT ;  /* 0x0000ffff00007812 */ /* 0x000fc800078ec0ff */
[----:B------:R-:W-:-:S05]  /*d210*/  SHF.R.U32.HI R0, RZ, 0x5, R0 ;  /* 0x00000005ff007819 */ /* 0x000fca0000011600 */
[----:B------:R-:W-:Y:S01]  /*d220*/  VIADD R2, R0, 0x10 ;  /* 0x0000001000027836 */ /* 0x000fe20000000000 */
[----:B------:R-:W-:Y:S01]  /*d230*/  SHF.L.U32 R0, R3, R0, RZ ;  /* 0x0000000003007219 */ /* 0x000fe200000006ff */
[----:B--2---:R-:W-:-:S03]  /*d240*/  ULEA UR6, UR5, UR4, 0x18 ;  /* 0x0000000405067291 */ /* 0x004fc6000f8ec0ff */
[----:B------:R-:W-:-:S04]  /*d250*/  SHF.L.U32 R3, R7, R2, RZ ;  /* 0x0000000207037219 */ /* 0x000fc800000006ff */
[----:B------:R-:W-:Y:S02]  /*d260*/  LOP3.LUT R0, R3, R0, RZ, 0xfc, !PT ;  /* 0x0000000003007212 */ /* 0x000fe400078efcff */
[----:B------:R-:W1:Y:S02]  /*d270*/  LDS R5, [UR6] ;  /* 0x00000006ff057984 */ /* 0x000e640008000800 */
[C---:B------:R-:W-:Y:S02]  /*d280*/  LOP3.LUT R2, R0.reuse, 0xffff, RZ, 0xc0, !PT ;  /* 0x0000ffff00027812 */ /* 0x040fe400078ec0ff */
[----:B-1----:R-:W-:-:S04]  /*d290*/  LOP3.LUT R3, R0, 0xffff, R5, 0x80, !PT ;  /* 0x0000ffff00037812 */ /* 0x002fc800078e8005 */
[----:B------:R-:W-:-:S13]  /*d2a0*/  ISETP.NE.AND P0, PT, R3, R2, PT ;  /* 0x000000020300720c */ /* 0x000fda0003f05270 */
[----:B------:R-:W-:Y:S05]  /*d2b0*/  @P0 BRA `(.L_x_15) ;  /* 0x0000000000500947 */ /* 0x000fea0003800000 */
[----:B------:R-:W-:Y:S02]  /*d2c0*/  SHF.R.U32.HI R5, RZ, 0x10, R5 ;  /* 0x00000010ff057819 */ /* 0x000fe40000011605 */
[----:B------:R-:W-:-:S04]  /*d2d0*/  SHF.R.U32.HI R2, RZ, 0x10, R0 ;  /* 0x00000010ff027819 */ /* 0x000fc80000011600 */
[----:B------:R-:W-:-:S04]  /*d2e0*/  LOP3.LUT R5, R5, R2, RZ, 0xc0, !PT ;  /* 0x0000000205057212 */ /* 0x000fc800078ec0ff */
[----:B------:R-:W-:-:S13]  /*d2f0*/  ISETP.NE.AND P0, PT, R5, R2, PT ;  /* 0x000000020500720c */ /* 0x000fda0003f05270 */
[----:B------:R-:W-:Y:S05]  /*d300*/  @P0 BRA `(.L_x_16) ;  /* 0x0000000000300947 */ /* 0x000fea0003800000 */
[----:B------:R-:W-:Y:S01]  /*d310*/  R2UR UR4, R0 ;  /* 0x00000000000472ca */ /* 0x000fe200000e0000 */
[----:B------:R-:W-:Y:S01]  /*d320*/  VOTEU.ANY UR5, UPT, PT ;  /* 0x0000000000057886 */ /* 0x000fe200038e0100 */
[----:B------:R-:W1:Y:S01]  /*d330*/  S2R R0, SR_LANEID ;  /* 0x0000000000007919 */ /* 0x000e620000000000 */
[----:B------:R-:W-:-:S10]  /*d340*/  UFLO.U32 UR5, UR5 ;  /* 0x00000005000572bd */ /* 0x000fd400080e0000 */
[----:B------:R-:W-:-:S06]  /*d350*/  ULOP3.LUT UR4, URZ, UR4, URZ, 0x33, !UPT ;  /* 0x00000004ff047292 */ /* 0x000fcc000f8e33ff */
[----:B------:R-:W-:-:S04]  /*d360*/  IMAD.U32 R2, RZ, RZ, UR4 ;  /* 0x00000004ff027e24 */ /* 0x000fc8000f8e00ff */
[----:B------:R-:W2:Y:S02]  /*d370*/  REDUX UR7, R2 ;  /* 0x00000000020773c4 */ /* 0x000ea40000000000 */
[----:B------:R3:W-:Y:S01]  /*d380*/  UTCATOMSWS.AND URZ, UR4 ;  /* 0x0000000400ff79e3 */ /* 0x0007e20008000000 */
[----:B-1----:R-:W-:Y:S01]  /*d390*/  ISETP.EQ.U32.AND P0, PT, R0, UR5, PT ;  /* 0x0000000500007c0c */ /* 0x002fe2000bf02070 */
[----:B--2---:R-:W-:-:S12]  /*d3a0*/  IMAD.U32 R0, RZ, RZ, UR7 ;  /* 0x00000007ff007e24 */ /* 0x004fd8000f8e00ff */
[----:B------:R3:W-:Y:S01]  /*d3b0*/  @P0 ATOMS.AND RZ, [UR6], R0 ;  /* 0x00000000ffff098c */ /* 0x0007e2000a800006 */
[----:B------:R-:W-:Y:S05]  /*d3c0*/  BRA `(.L_x_14) ;  /* 0x0000000000147947 */ /* 0x000fea0003800000 */
.L_x_16:
[----:B------:R-:W-:-:S07]  /*d3d0*/  MOV R2, 0xd3f0 ;  /* 0x0000d3f000027802 */ /* 0x000fce0000000f00 */
[----:B------:R-:W-:Y:S05]  /*d3e0*/  CALL.REL.NOINC `($__internal_0_$__cuda_sm10x_tcgen05_guardrail_trap_col_being_dealloced_not_returned_by_alloc) ;  /* 0x00000000002c7944 */ /* 0x000fea0003c00000 */
[----:B------:R-:W-:Y:S05]  /*d3f0*/  BRA `(.L_x_14) ;  /* 0x0000000000087947 */ /* 0x000fea0003800000 */
.L_x_15:
[----:B------:R-:W-:-:S07]  /*d400*/  MOV R2, 0xd420 ;  /* 0x0000d42000027802 */ /* 0x000fce0000000f00 */
[----:B------:R-:W-:Y:S05]  /*d410*/  CALL.REL.NOINC `($__internal_2_$__cuda_sm10x_tcgen05_guardrail_trap_unallocated_columns_being_dealloced) ;  /* 0x0000000000387944 */ /* 0x000fea0003c00000 */
.L_x_14:
[----:B------:R-:W-:Y:S01]  /*d420*/  NOP ;  /* 0x0000000000007918 */ /* 0x000fe20000000000 */
[----:B---3--:R-:W-:Y:S05]  /*d430*/  EXIT ;  /* 0x000000000000794d */ /* 0x008fea0003800000 */
.L_x_9:
[----:B------:R-:W1:Y:S02]  /*d440*/  SYNCS.PHASECHK.TRANS64.TRYWAIT P2, [UR12], R4 ;  /* 0x00000004ff0075a7 */ /* 0x000e64000804110c */
[----:B-1----:R-:W-:Y:S05]  /*d450*/  @!P2 BRA `(.L_x_9) ;  /* 0xfffffffc00f8a947 */ /* 0x002fea000383ffff */
[----:B------:R-:W-:Y:S05]  /*d460*/  BRA `(.L_x_17) ;  /* 0xffffffb4004c7947 */ /* 0x000fea000383ffff */
.L_x_13:
[----:B------:R-:W1:Y:S02]  /*d470*/  SYNCS.PHASECHK.TRANS64.TRYWAIT P0, [UR12], R4 ;  /* 0x00000004ff0075a7 */ /* 0x000e64000800110c */
[----:B-1----:R-:W-:Y:S05]  /*d480*/  @!P0 BRA `(.L_x_13) ;  /* 0xfffffffc00f88947 */ /* 0x002fea000383ffff */
[----:B------:R-:W-:Y:S05]  /*d490*/  BRA `(.L_x_12) ;  /* 0xffffffd800047947 */ /* 0x000fea000383ffff */
        .weak           $__internal_0_$__cuda_sm10x_tcgen05_guardrail_trap_col_being_dealloced_not_returned_by_alloc
        .type           $__internal_0_$__cuda_sm10x_tcgen05_guardrail_trap_col_being_dealloced_not_returned_by_alloc,@function
        .size           $__internal_0_$__cuda_sm10x_tcgen05_guardrail_trap_col_being_dealloced_not_returned_by_alloc,($__internal_1_$__cuda_sm10x_tcgen05_guardrail_trap_phase_invalid_during_alloc - $__internal_0_$__cuda_sm10x_tcgen05_guardrail_trap_col_being_dealloced_not_returned_by_alloc)
$__internal_0_$__cuda_sm10x_tcgen05_guardrail_trap_col_being_dealloced_not_returned_by_alloc:
[----:B------:R-:W-:Y:S05]  /*d4a0*/  BPT.TRAP 0x1 ;  /* 0x000000040000795c */ /* 0x000fea0000300000 */
[----:B------:R-:W-:-:S04]  /*d4b0*/  IMAD.MOV.U32 R3, RZ, RZ, 0x0 ;  /* 0x00000000ff037424 */ /* 0x000fc800078e00ff */
[----:B------:R-:W-:Y:S05]  /*d4c0*/  RET.REL.NODEC R2 `(matmul_kernel) ;  /* 0xffffff2802cc7950 */ /* 0x000fea0003c3ffff */
        .weak           $__internal_1_$__cuda_sm10x_tcgen05_guardrail_trap_phase_invalid_during_alloc
        .type           $__internal_1_$__cuda_sm10x_tcgen05_guardrail_trap_phase_invalid_during_alloc,@function
        .size           $__internal_1_$__cuda_sm10x_tcgen05_guardrail_trap_phase_invalid_during_alloc,($__internal_2_$__cuda_sm10x_tcgen05_guardrail_trap_unallocated_columns_being_dealloced - $__internal_1_$__cuda_sm10x_tcgen05_guardrail_trap_phase_invalid_during_alloc)
$__internal_1_$__cuda_sm10x_tcgen05_guardrail_trap_phase_invalid_during_alloc:
[----:B------:R-:W-:Y:S05]  /*d4d0*/  BPT.TRAP 0x1 ;  /* 0x000000040000795c */ /* 0x000fea0000300000 */
[----:B------:R-:W-:-:S04]  /*d4e0*/  IMAD.MOV.U32 R3, RZ, RZ, 0x0 ;  /* 0x00000000ff037424 */ /* 0x000fc800078e00ff */
[----:B------:R-:W-:Y:S05]  /*d4f0*/  RET.REL.NODEC R2 `(matmul_kernel) ;  /* 0xffffff2802c07950 */ /* 0x000fea0003c3ffff */
        .weak           $__internal_2_$__cuda_sm10x_tcgen05_guardrail_trap_unallocated_columns_being_dealloced
        .type           $__internal_2_$__cuda_sm10x_tcgen05_guardrail_trap_unallocated_columns_being_dealloced,@function
        .size           $__internal_2_$__cuda_sm10x_tcgen05_guardrail_trap_unallocated_columns_being_dealloced,(.L_x_21 - $__internal_2_$__cuda_sm10x_tcgen05_guardrail_trap_unallocated_columns_being_dealloced)
$__internal_2_$__cuda_sm10x_tcgen05_guardrail_trap_unallocated_columns_being_dealloced:
[----:B------:R-:W-:Y:S05]  /*d500*/  BPT.TRAP 0x1 ;  /* 0x000000040000795c */ /* 0x000fea0000300000 */
[----:B------:R-:W-:-:S04]  /*d510*/  IMAD.MOV.U32 R3, RZ, RZ, 0x0 ;  /* 0x00000000ff037424 */ /* 0x000fc800078e00ff */
[----:B------:R-:W-:Y:S05]  /*d520*/  RET.REL.NODEC R2 `(matmul_kernel) ;  /* 0xffffff2802b47950 */ /* 0x000fea0003c3ffff */
.L_x_18:
[----:B------:R-:W-:-:S00]  /*d530*/  BRA `(.L_x_18) ;  /* 0xfffffffc00fc7947 */ /* 0x000fc0000383ffff */
[----:B------:R-:W-:-:S00]  /*d540*/  NOP ;  /* 0x0000000000007918 */ /* 0x000fc00000000000 */
        /* <DEDUP_REMOVED lines=11> */
.L_x_21:


//--------------------- .nv.shared.matmul_kernel  --------------------------
	.section	.nv.shared.matmul_kernel,"aw",@nobits
	.sectionflags	@""
	.align	16
	.zero		1024


//--------------------- .nv.shared.reserved.0     --------------------------
	.section	.nv.shared.reserved.0,"aw",@nobits
	.align	8
	.weak		__nv_reservedSMEM_offset_0_alias
	.size		__nv_reservedSMEM_offset_0_alias, 0, 64
	.other		__nv_reservedSMEM_offset_0_alias,@"STO_CUDA_RESERVED_SHARED STV_DEFAULT"
__nv_reservedSMEM_offset_0_alias:
	.zero		0
.nv.shared.reserved.0:
	.zero		64
	.weak		__nv_reservedSMEM_allocation_phase
	.type		__nv_reservedSMEM_allocation_phase,@object
	.size		__nv_reservedSMEM_allocation_phase,(.L_0 - __nv_reservedSMEM_allocation_phase)
__nv_reservedSMEM_allocation_phase:
	.zero		1
.L_0:
	.zero		7
	.weak		__nv_reservedSMEM_devtool_atexit_pc
	.type		__nv_reservedSMEM_devtool_atexit_pc,@object
	.size		__nv_reservedSMEM_devtool_atexit_pc,(__nv_reservedSMEM_allocation_mask - __nv_reservedSMEM_devtool_atexit_pc)
__nv_reservedSMEM_devtool_atexit_pc:
	.zero		8
	.weak		__nv_reservedSMEM_allocation_mask
	.type		__nv_reservedSMEM_allocation_mask,@object
	.size		__nv_reservedSMEM_allocation_mask,(.L_2 - __nv_reservedSMEM_allocation_mask)
__nv_reservedSMEM_allocation_mask:
	.zero		4
.L_2:


//--------------------- .nv.constant0.matmul_kernel --------------------------
	.section	.nv.constant0.matmul_kernel,"a",@progbits
	.sectionflags	@""
	.align	4
.nv.constant0.matmul_kernel:
	.zero		976


//--------------------- SYMBOLS --------------------------

	.type		.nv.reservedSmem.offset0,@object
	.size		.nv.reservedSmem.offset0,0x4
	.type		.nv.reservedSmem.cap,@object
	.size		.nv.reservedSmem.cap,0x4
